// auto-generated by cutlass_sweep.gemm — config: {"arch": "sm_90", "cluster_m": 4, "cluster_n": 2, "dtype": "int8", "dtype_b": "int8", "layout": "nt", "stages": 0, "tile_k": 32, "tile_m": 128, "tile_n": 256}
#include "cutlass/cutlass.h"
#include "cutlass/gemm/collective/collective_builder.hpp"
#include "cutlass/gemm/device/gemm_universal_adapter.h"
#include "cutlass/gemm/kernel/gemm_universal.hpp"
#include "cutlass/epilogue/collective/collective_builder.hpp"

using ElemA = int8_t;
using ElemB = int8_t;
using ElemCD = int8_t;
using Acc  = int32_t;
using TileShape    = cute::Shape<cute::_128, cute::_256, cute::_32>;
using ClusterShape = cute::Shape<cute::_4, cute::_2, cute::_1>;

using CollectiveEpilogue = typename cutlass::epilogue::collective::CollectiveBuilder<
    cutlass::arch::Sm90, cutlass::arch::OpClassTensorOp,
    TileShape, ClusterShape,
    cutlass::epilogue::collective::EpilogueTileAuto,
    Acc, Acc,
    ElemCD, cutlass::layout::RowMajor, 128 / cutlass::sizeof_bits<ElemCD>::value,
    ElemCD, cutlass::layout::RowMajor, 128 / cutlass::sizeof_bits<ElemCD>::value,
    cutlass::epilogue::collective::EpilogueScheduleAuto
  >::CollectiveOp;

using CollectiveMainloop = typename cutlass::gemm::collective::CollectiveBuilder<
    cutlass::arch::Sm90, cutlass::arch::OpClassTensorOp,
    ElemA, cutlass::layout::RowMajor, 128 / cutlass::sizeof_bits<ElemA>::value,
    ElemB, cutlass::layout::ColumnMajor, 128 / cutlass::sizeof_bits<ElemB>::value,
    Acc,
    TileShape, ClusterShape,
    cutlass::gemm::collective::StageCountAutoCarveout<static_cast<int>(sizeof(typename CollectiveEpilogue::SharedStorage))>,
    cutlass::gemm::collective::KernelScheduleAuto
  >::CollectiveOp;

using GemmKernel = cutlass::gemm::kernel::GemmUniversal<
    cute::Shape<int,int,int,int>,
    CollectiveMainloop,
    CollectiveEpilogue
>;
using Gemm = cutlass::gemm::device::GemmUniversalAdapter<GemmKernel>;

// Force the device kernel symbol into the cubin without needing a host main.
auto* _anchor = &cutlass::device_kernel<GemmKernel>;


// ===== COMPILED SASS (sm_90a) =====

	.target	sm_90a

	.elftype	@"ET_EXEC"


//--------------------- .note.nv.tkinfo           --------------------------
	.section	.note.nv.tkinfo,"",@"SHT_NOTE"
	.sectionflags	@"SHF_NOTE_NV_TKINFO"
	.tkinfo
        /*0018*/ 	.word	0x00000002
        /*0030*/ 	.string	""
        /*0030*/ 	.string	"ptxas"
        /*0030*/ 	.string	"Cuda compilation tools, release 13.0, V13.0.88"
        /*0030*/ 	.string	"Build cuda_13.0.r13.0/compiler.36424714_0"
        /*0030*/ 	.string	"-arch sm_90a -m 64 "



//--------------------- .note.nv.cuinfo           --------------------------
	.section	.note.nv.cuinfo,"",@"SHT_NOTE"
	.sectionflags	@"SHF_NOTE_NV_CUINFO"
        /*0018*/ 	.short	0x0002
        /*001a*/ 	.short	0x005a
        /*001c*/ 	.short	0x0082
	.zero		2


//--------------------- .nv.info                  --------------------------
	.section	.nv.info,"",@"SHT_CUDA_INFO"
	.align	4


	//----- nvinfo : EIATTR_REGCOUNT
	.align		4
        /*0000*/ 	.byte	0x04, 0x2f
        /*0002*/ 	.short	(.L_15 - .L_14)
	.align		4
.L_14:
        /*0004*/ 	.word	index@(_ZN7cutlass13device_kernelINS_4gemm6kernel13GemmUniversalIN4cute5tupleIJiiiiEEENS1_10collective13CollectiveMmaINS1_34MainloopSm90TmaGmmaWarpSpecializedILi18ENS5_IJNS4_1CILi4EEENSA_ILi2EEENSA_ILi1EEEEEENS1_35KernelTmaWarpSpecializedCooperativeEEENS5_IJNSA_ILi128EEENSA_ILi256EEENSA_ILi32EEEEEEaNS5_IJlSD_lEEEaSL_NS4_8TiledMMAINS4_8MMA_AtomIJNS4_4SM904GMMA27MMA_64x256x32_S32S8S8_SS_TNEEEENS4_6LayoutINS5_IJSC_SD_SD_EEENS5_IJSD_NSA_ILi0EEESU_EEEEENS5_IJNS4_10UnderscoreESX_SX_EEEEENS4_23SM90_TMA_LOAD_MULTICASTENS4_14ComposedLayoutINS4_7SwizzleILi1ELi4ELi3EEENS4_18smem_ptr_flag_bitsILi8EEENSS_INS5_IJNSA_ILi8EEESJ_EEENS5_IJSJ_SD_EEEEEEEvNS4_8identityES10_S1A_vS1B_EENS_8epilogue10collective6detail29Sm90TmaWarpSpecializedAdapterINS1E_15DefaultEpilogueIaSL_SL_NS1D_6thread17LinearCombinationIaLi1EiiLNS1I_9ScaleType4KindE0ELNS_15FloatRoundStyleE2EaEENS1_15EpilogueDefaultEEEEEvvEEEEvNT_6ParamsE)
        /*0008*/ 	.word	0x000000a8


	//----- nvinfo : EIATTR_FRAME_SIZE
	.align		4
.L_15:
        /*000c*/ 	.byte	0x04, 0x11
        /*000e*/ 	.short	(.L_17 - .L_16)
	.align		4
.L_16:
        /*0010*/ 	.word	index@(_ZN7cutlass13device_kernelINS_4gemm6kernel13GemmUniversalIN4cute5tupleIJiiiiEEENS1_10collective13CollectiveMmaINS1_34MainloopSm90TmaGmmaWarpSpecializedILi18ENS5_IJNS4_1CILi4EEENSA_ILi2EEENSA_ILi1EEEEEENS1_35KernelTmaWarpSpecializedCooperativeEEENS5_IJNSA_ILi128EEENSA_ILi256EEENSA_ILi32EEEEEEaNS5_IJlSD_lEEEaSL_NS4_8TiledMMAINS4_8MMA_AtomIJNS4_4SM904GMMA27MMA_64x256x32_S32S8S8_SS_TNEEEENS4_6LayoutINS5_IJSC_SD_SD_EEENS5_IJSD_NSA_ILi0EEESU_EEEEENS5_IJNS4_10UnderscoreESX_SX_EEEEENS4_23SM90_TMA_LOAD_MULTICASTENS4_14ComposedLayoutINS4_7SwizzleILi1ELi4ELi3EEENS4_18smem_ptr_flag_bitsILi8EEENSS_INS5_IJNSA_ILi8EEESJ_EEENS5_IJSJ_SD_EEEEEEEvNS4_8identityES10_S1A_vS1B_EENS_8epilogue10collective6detail29Sm90TmaWarpSpecializedAdapterINS1E_15DefaultEpilogueIaSL_SL_NS1D_6thread17LinearCombinationIaLi1EiiLNS1I_9ScaleType4KindE0ELNS_15FloatRoundStyleE2EaEENS1_15EpilogueDefaultEEEEEvvEEEEvNT_6ParamsE)
        /*0014*/ 	.word	0x00000000


	//----- nvinfo : EIATTR_MIN_STACK_SIZE
	.align		4
.L_17:
        /*0018*/ 	.byte	0x04, 0x12
        /*001a*/ 	.short	(.L_19 - .L_18)
	.align		4
.L_18:
        /*001c*/ 	.word	index@(_ZN7cutlass13device_kernelINS_4gemm6kernel13GemmUniversalIN4cute5tupleIJiiiiEEENS1_10collective13CollectiveMmaINS1_34MainloopSm90TmaGmmaWarpSpecializedILi18ENS5_IJNS4_1CILi4EEENSA_ILi2EEENSA_ILi1EEEEEENS1_35KernelTmaWarpSpecializedCooperativeEEENS5_IJNSA_ILi128EEENSA_ILi256EEENSA_ILi32EEEEEEaNS5_IJlSD_lEEEaSL_NS4_8TiledMMAINS4_8MMA_AtomIJNS4_4SM904GMMA27MMA_64x256x32_S32S8S8_SS_TNEEEENS4_6LayoutINS5_IJSC_SD_SD_EEENS5_IJSD_NSA_ILi0EEESU_EEEEENS5_IJNS4_10UnderscoreESX_SX_EEEEENS4_23SM90_TMA_LOAD_MULTICASTENS4_14ComposedLayoutINS4_7SwizzleILi1ELi4ELi3EEENS4_18smem_ptr_flag_bitsILi8EEENSS_INS5_IJNSA_ILi8EEESJ_EEENS5_IJSJ_SD_EEEEEEEvNS4_8identityES10_S1A_vS1B_EENS_8epilogue10collective6detail29Sm90TmaWarpSpecializedAdapterINS1E_15DefaultEpilogueIaSL_SL_NS1D_6thread17LinearCombinationIaLi1EiiLNS1I_9ScaleType4KindE0ELNS_15FloatRoundStyleE2EaEENS1_15EpilogueDefaultEEEEEvvEEEEvNT_6ParamsE)
        /*0020*/ 	.word	0x00000000
.L_19:


//--------------------- .nv.compat                --------------------------
	.section	.nv.compat,"",@"SHT_CUDA_COMPAT_INFO"
	.align	4
        /*0000*/ 	.byte	0x02, 0x09, 0x01, 0x00, 0x02, 0x02, 0x04, 0x00, 0x02, 0x05, 0x05, 0x00, 0x03, 0x07, 0x01, 0x01
        /*0010*/ 	.byte	0x02, 0x03, 0x01, 0x00, 0x02, 0x06, 0x01, 0x00, 0x04, 0x0b, 0x08, 0x00, 0x00, 0x00, 0x00, 0x00
        /*0020*/ 	.byte	0x00, 0x00, 0x00, 0x00


//--------------------- .nv.info._ZN7cutlass13device_kernelINS_4gemm6kernel13GemmUniversalIN4cute5tupleIJiiiiEEENS1_10collective13CollectiveMmaINS1_34MainloopSm90TmaGmmaWarpSpecializedILi18ENS5_IJNS4_1CILi4EEENSA_ILi2EEENSA_ILi1EEEEEENS1_35KernelTmaWarpSpecializedCooperativeEEENS5_IJNSA_ILi128EEENSA_ILi256EEENSA_ILi32EEEEEEaNS5_IJlSD_lEEEaSL_NS4_8TiledMMAINS4_8MMA_AtomIJNS4_4SM904GMMA27MMA_64x256x32_S32S8S8_SS_TNEEEENS4_6LayoutINS5_IJSC_SD_SD_EEENS5_IJSD_NSA_ILi0EEESU_EEEEENS5_IJNS4_10UnderscoreESX_SX_EEEEENS4_23SM90_TMA_LOAD_MULTICASTENS4_14ComposedLayoutINS4_7SwizzleILi1ELi4ELi3EEENS4_18smem_ptr_flag_bitsILi8EEENSS_INS5_IJNSA_ILi8EEESJ_EEENS5_IJSJ_SD_EEEEEEEvNS4_8identityES10_S1A_vS1B_EENS_8epilogue10collective6detail29Sm90TmaWarpSpecializedAdapterINS1E_15DefaultEpilogueIaSL_SL_NS1D_6thread17LinearCombinationIaLi1EiiLNS1I_9ScaleType4KindE0ELNS_15FloatRoundStyleE2EaEENS1_15EpilogueDefaultEEEEEvvEEEEvNT_6ParamsE --------------------------
	.section	.nv.info._ZN7cutlass13device_kernelINS_4gemm6kernel13GemmUniversalIN4cute5tupleIJiiiiEEENS1_10collective13CollectiveMmaINS1_34MainloopSm90TmaGmmaWarpSpecializedILi18ENS5_IJNS4_1CILi4EEENSA_ILi2EEENSA_ILi1EEEEEENS1_35KernelTmaWarpSpecializedCooperativeEEENS5_IJNSA_ILi128EEENSA_ILi256EEENSA_ILi32EEEEEEaNS5_IJlSD_lEEEaSL_NS4_8TiledMMAINS4_8MMA_AtomIJNS4_4SM904GMMA27MMA_64x256x32_S32S8S8_SS_TNEEEENS4_6LayoutINS5_IJSC_SD_SD_EEENS5_IJSD_NSA_ILi0EEESU_EEEEENS5_IJNS4_10UnderscoreESX_SX_EEEEENS4_23SM90_TMA_LOAD_MULTICASTENS4_14ComposedLayoutINS4_7SwizzleILi1ELi4ELi3EEENS4_18smem_ptr_flag_bitsILi8EEENSS_INS5_IJNSA_ILi8EEESJ_EEENS5_IJSJ_SD_EEEEEEEvNS4_8identityES10_S1A_vS1B_EENS_8epilogue10collective6detail29Sm90TmaWarpSpecializedAdapterINS1E_15DefaultEpilogueIaSL_SL_NS1D_6thread17LinearCombinationIaLi1EiiLNS1I_9ScaleType4KindE0ELNS_15FloatRoundStyleE2EaEENS1_15EpilogueDefaultEEEEEvvEEEEvNT_6ParamsE,"",@"SHT_CUDA_INFO"
	.sectionflags	@""
	.align	4


	//----- nvinfo : EIATTR_CUDA_API_VERSION
	.align		4
        /*0000*/ 	.byte	0x04, 0x37
        /*0002*/ 	.short	(.L_21 - .L_20)
.L_20:
        /*0004*/ 	.word	0x00000082


	//----- nvinfo : EIATTR_KPARAM_INFO
	.align		4
.L_21:
        /*0008*/ 	.byte	0x04, 0x17
        /*000a*/ 	.short	(.L_23 - .L_22)
.L_22:
        /*000c*/ 	.word	0x00000000
        /*0010*/ 	.short	0x0000
        /*0012*/ 	.short	0x0070
        /*0014*/ 	.byte	0x00, 0xf0, 0x01, 0x10


	//----- nvinfo : EIATTR_SPARSE_MMA_MASK
	.align		4
.L_23:
        /*0018*/ 	.byte	0x03, 0x50
        /*001a*/ 	.short	0x0000


	//----- nvinfo : EIATTR_MAXREG_COUNT
	.align		4
        /*001c*/ 	.byte	0x03, 0x1b
        /*001e*/ 	.short	0x00a8


	//----- nvinfo : EIATTR_NUM_BARRIERS
	.align		4
        /*0020*/ 	.byte	0x02, 0x4c
        /*0022*/ 	.byte	0x01
	.zero		1


	//----- nvinfo : EIATTR_EXTERNS
	.align		4
        /*0024*/ 	.byte	0x04, 0x0f
        /*0026*/ 	.short	(.L_25 - .L_24)


	//   ....[0]....
	.align		4
.L_24:
        /*0028*/ 	.word	index@(__assertfail)


	//----- nvinfo : EIATTR_MERCURY_ISA_VERSION
	.align		4
.L_25:
        /*002c*/ 	.byte	0x03, 0x5f
        /*002e*/ 	.short	0x0101


	//----- nvinfo : EIATTR_INT_WARP_WIDE_INSTR_OFFSETS
	.align		4
        /*0030*/ 	.byte	0x04, 0x31
        /*0032*/ 	.short	(.L_27 - .L_26)


	//   ....[0]....
.L_26:
        /*0034*/ 	.word	0x00000670


	//   ....[1]....
        /*0038*/ 	.word	0x000006a0


	//   ....[2]....
        /*003c*/ 	.word	0x00000850


	//----- nvinfo : EIATTR_COOP_GROUP_MASK_REGIDS
	.align		4
.L_27:
        /*0040*/ 	.byte	0x04, 0x29
        /*0042*/ 	.short	(.L_29 - .L_28)


	//   ....[0]....
.L_28:
        /*0044*/ 	.word	0xffffffff


	//   ....[1]....
        /*0048*/ 	.word	0xffffffff


	//   ....[2]....
        /*004c*/ 	.word	0xffffffff


	//   ....[3]....
        /*0050*/ 	.word	0xffffffff


	//   ....[4]....
        /*0054*/ 	.word	0xffffffff


	//   ....[5]....
        /*0058*/ 	.word	0xffffffff


	//----- nvinfo : EIATTR_COOP_GROUP_INSTR_OFFSETS
	.align		4
.L_29:
        /*005c*/ 	.byte	0x04, 0x28
        /*005e*/ 	.short	(.L_31 - .L_30)


	//   ....[0]....
.L_30:
        /*0060*/ 	.word	0x00000060


	//   ....[1]....
        /*0064*/ 	.word	0x00000070


	//   ....[2]....
        /*0068*/ 	.word	0x00000130


	//   ....[3]....
        /*006c*/ 	.word	0x000004c0


	//   ....[4]....
        /*0070*/ 	.word	0x00000a00


	//   ....[5]....
        /*0074*/ 	.word	0x00001440


	//----- nvinfo : EIATTR_REG_RECONFIG
	.align		4
.L_31:
        /*0078*/ 	.byte	0x01, 0x54
	.zero		2


	//----- nvinfo : EIATTR_SYSCALL_OFFSETS
	.align		4
        /*007c*/ 	.byte	0x04, 0x46
        /*007e*/ 	.short	(.L_33 - .L_32)


	//   ....[0]....
.L_32:
        /*0080*/ 	.word	0x00001600


	//----- nvinfo : EIATTR_MBARRIER_INSTR_OFFSETS
	.align		4
.L_33:
        /*0084*/ 	.byte	0x04, 0x39
        /*0086*/ 	.short	(.L_35 - .L_34)


	//   ....[0]....
.L_34:
        /*0088*/ 	.word	0x00000250
        /*008c*/ 	.word	0x000000ff
        /*0090*/ 	.word	0x00000000
        /*0094*/ 	.short	0x0100
        /*0096*/ 	.byte	0x08
	.zero		1


	//   ....[1]....
        /*0098*/ 	.word	0x00000260
        /*009c*/ 	.word	0x000000ff
        /*00a0*/ 	.word	0x00000090
        /*00a4*/ 	.short	0x0100
        /*00a6*/ 	.byte	0x08
	.zero		1


	//   ....[2]....
        /*00a8*/ 	.word	0x00000270
        /*00ac*/ 	.word	0x000000ff
        /*00b0*/ 	.word	0x00000008
        /*00b4*/ 	.short	0x0100
        /*00b6*/ 	.byte	0x08
	.zero		1


	//   ....[3]....
        /*00b8*/ 	.word	0x00000280
        /*00bc*/ 	.word	0x000000ff
        /*00c0*/ 	.word	0x00000098
        /*00c4*/ 	.short	0x0100
        /*00c6*/ 	.byte	0x08
	.zero		1


	//   ....[4]....
        /*00c8*/ 	.word	0x00000290
        /*00cc*/ 	.word	0x000000ff
        /*00d0*/ 	.word	0x00000010
        /*00d4*/ 	.short	0x0100
        /*00d6*/ 	.byte	0x08
	.zero		1


	//   ....[5]....
        /*00d8*/ 	.word	0x000002a0
        /*00dc*/ 	.word	0x000000ff
        /*00e0*/ 	.word	0x000000a0
        /*00e4*/ 	.short	0x0100
        /*00e6*/ 	.byte	0x08
	.zero		1


	//   ....[6]....
        /*00e8*/ 	.word	0x000002b0
        /*00ec*/ 	.word	0x000000ff
        /*00f0*/ 	.word	0x00000018
        /*00f4*/ 	.short	0x0100
        /*00f6*/ 	.byte	0x08
	.zero		1


	//   ....[7]....
        /*00f8*/ 	.word	0x000002c0
        /*00fc*/ 	.word	0x000000ff
        /*0100*/ 	.word	0x000000a8
        /*0104*/ 	.short	0x0100
        /*0106*/ 	.byte	0x08
	.zero		1


	//   ....[8]....
        /*0108*/ 	.word	0x000002d0
        /*010c*/ 	.word	0x000000ff
        /*0110*/ 	.word	0x00000020
        /*0114*/ 	.short	0x0100
        /*0116*/ 	.byte	0x08
	.zero		1


	//   ....[9]....
        /*0118*/ 	.word	0x000002e0
        /*011c*/ 	.word	0x000000ff
        /*0120*/ 	.word	0x000000b0
        /*0124*/ 	.short	0x0100
        /*0126*/ 	.byte	0x08
	.zero		1


	//   ....[10]....
        /*0128*/ 	.word	0x000002f0
        /*012c*/ 	.word	0x000000ff
        /*0130*/ 	.word	0x00000028
        /*0134*/ 	.short	0x0100
        /*0136*/ 	.byte	0x08
	.zero		1


	//   ....[11]....
        /*0138*/ 	.word	0x00000300
        /*013c*/ 	.word	0x000000ff
        /*0140*/ 	.word	0x000000b8
        /*0144*/ 	.short	0x0100
        /*0146*/ 	.byte	0x08
	.zero		1


	//   ....[12]....
        /*0148*/ 	.word	0x00000310
        /*014c*/ 	.word	0x000000ff
        /*0150*/ 	.word	0x00000030
        /*0154*/ 	.short	0x0100
        /*0156*/ 	.byte	0x08
	.zero		1


	//   ....[13]....
        /*0158*/ 	.word	0x00000320
        /*015c*/ 	.word	0x000000ff
        /*0160*/ 	.word	0x000000c0
        /*0164*/ 	.short	0x0100
        /*0166*/ 	.byte	0x08
	.zero		1


	//   ....[14]....
        /*0168*/ 	.word	0x00000330
        /*016c*/ 	.word	0x000000ff
        /*0170*/ 	.word	0x00000038
        /*0174*/ 	.short	0x0100
        /*0176*/ 	.byte	0x08
	.zero		1


	//   ....[15]....
        /*0178*/ 	.word	0x00000340
        /*017c*/ 	.word	0x000000ff
        /*0180*/ 	.word	0x000000c8
        /*0184*/ 	.short	0x0100
        /*0186*/ 	.byte	0x08
	.zero		1


	//   ....[16]....
        /*0188*/ 	.word	0x00000350
        /*018c*/ 	.word	0x000000ff
        /*0190*/ 	.word	0x00000040
        /*0194*/ 	.short	0x0100
        /*0196*/ 	.byte	0x08
	.zero		1


	//   ....[17]....
        /*0198*/ 	.word	0x00000360
        /*019c*/ 	.word	0x000000ff
        /*01a0*/ 	.word	0x000000d0
        /*01a4*/ 	.short	0x0100
        /*01a6*/ 	.byte	0x08
	.zero		1


	//   ....[18]....
        /*01a8*/ 	.word	0x00000370
        /*01ac*/ 	.word	0x000000ff
        /*01b0*/ 	.word	0x00000048
        /*01b4*/ 	.short	0x0100
        /*01b6*/ 	.byte	0x08
	.zero		1


	//   ....[19]....
        /*01b8*/ 	.word	0x00000380
        /*01bc*/ 	.word	0x000000ff
        /*01c0*/ 	.word	0x000000d8
        /*01c4*/ 	.short	0x0100
        /*01c6*/ 	.byte	0x08
	.zero		1


	//   ....[20]....
        /*01c8*/ 	.word	0x00000390
        /*01cc*/ 	.word	0x000000ff
        /*01d0*/ 	.word	0x00000050
        /*01d4*/ 	.short	0x0100
        /*01d6*/ 	.byte	0x08
	.zero		1


	//   ....[21]....
        /*01d8*/ 	.word	0x000003a0
        /*01dc*/ 	.word	0x000000ff
        /*01e0*/ 	.word	0x000000e0
        /*01e4*/ 	.short	0x0100
        /*01e6*/ 	.byte	0x08
	.zero		1


	//   ....[22]....
        /*01e8*/ 	.word	0x000003b0
        /*01ec*/ 	.word	0x000000ff
        /*01f0*/ 	.word	0x00000058
        /*01f4*/ 	.short	0x0100
        /*01f6*/ 	.byte	0x08
	.zero		1


	//   ....[23]....
        /*01f8*/ 	.word	0x000003c0
        /*01fc*/ 	.word	0x000000ff
        /*0200*/ 	.word	0x000000e8
        /*0204*/ 	.short	0x0100
        /*0206*/ 	.byte	0x08
	.zero		1


	//   ....[24]....
        /*0208*/ 	.word	0x000003d0
        /*020c*/ 	.word	0x000000ff
        /*0210*/ 	.word	0x00000060
        /*0214*/ 	.short	0x0100
        /*0216*/ 	.byte	0x08
	.zero		1


	//   ....[25]....
        /*0218*/ 	.word	0x000003e0
        /*021c*/ 	.word	0x000000ff
        /*0220*/ 	.word	0x000000f0
        /*0224*/ 	.short	0x0100
        /*0226*/ 	.byte	0x08
	.zero		1


	//   ....[26]....
        /*0228*/ 	.word	0x000003f0
        /*022c*/ 	.word	0x000000ff
        /*0230*/ 	.word	0x00000068
        /*0234*/ 	.short	0x0100
        /*0236*/ 	.byte	0x08
	.zero		1


	//   ....[27]....
        /*0238*/ 	.word	0x00000400
        /*023c*/ 	.word	0x000000ff
        /*0240*/ 	.word	0x000000f8
        /*0244*/ 	.short	0x0100
        /*0246*/ 	.byte	0x08
	.zero		1


	//   ....[28]....
        /*0248*/ 	.word	0x00000410
        /*024c*/ 	.word	0x000000ff
        /*0250*/ 	.word	0x00000070
        /*0254*/ 	.short	0x0100
        /*0256*/ 	.byte	0x08
	.zero		1


	//   ....[29]....
        /*0258*/ 	.word	0x00000420
        /*025c*/ 	.word	0x000000ff
        /*0260*/ 	.word	0x00000100
        /*0264*/ 	.short	0x0100
        /*0266*/ 	.byte	0x08
	.zero		1


	//   ....[30]....
        /*0268*/ 	.word	0x00000430
        /*026c*/ 	.word	0x000000ff
        /*0270*/ 	.word	0x00000078
        /*0274*/ 	.short	0x0100
        /*0276*/ 	.byte	0x08
	.zero		1


	//   ....[31]....
        /*0278*/ 	.word	0x00000440
        /*027c*/ 	.word	0x000000ff
        /*0280*/ 	.word	0x00000108
        /*0284*/ 	.short	0x0100
        /*0286*/ 	.byte	0x08
	.zero		1


	//   ....[32]....
        /*0288*/ 	.word	0x00000450
        /*028c*/ 	.word	0x000000ff
        /*0290*/ 	.word	0x00000080
        /*0294*/ 	.short	0x0100
        /*0296*/ 	.byte	0x08
	.zero		1


	//   ....[33]....
        /*0298*/ 	.word	0x00000460
        /*029c*/ 	.word	0x000000ff
        /*02a0*/ 	.word	0x00000110
        /*02a4*/ 	.short	0x0100
        /*02a6*/ 	.byte	0x08
	.zero		1


	//   ....[34]....
        /*02a8*/ 	.word	0x00000470
        /*02ac*/ 	.word	0x000000ff
        /*02b0*/ 	.word	0x00000088
        /*02b4*/ 	.short	0x0100
        /*02b6*/ 	.byte	0x08
	.zero		1


	//   ....[35]....
        /*02b8*/ 	.word	0x00000480
        /*02bc*/ 	.word	0x000000ff
        /*02c0*/ 	.word	0x00000118
        /*02c4*/ 	.short	0x0100
        /*02c6*/ 	.byte	0x08
	.zero		1


	//   ....[36]....
        /*02c8*/ 	.word	0x000008e0
        /*02cc*/ 	.word	0x000000ff
        /*02d0*/ 	.word	0x00000130
        /*02d4*/ 	.short	0x0100
        /*02d6*/ 	.byte	0x06
	.zero		1


	//   ....[37]....
        /*02d8*/ 	.word	0x00000980
        /*02dc*/ 	.word	0x000000ff
        /*02e0*/ 	.word	0x00000138
        /*02e4*/ 	.short	0x0100
        /*02e6*/ 	.byte	0x06
	.zero		1


	//   ....[38]....
        /*02e8*/ 	.word	0x000016d0
        /*02ec*/ 	.word	0x00000003
        /*02f0*/ 	.word	0x00000000
        /*02f4*/ 	.short	0x010a
        /*02f6*/ 	.byte	0x3f
	.zero		1


	//   ....[39]....
        /*02f8*/ 	.word	0x00001710
        /*02fc*/ 	.word	0x00000003
        /*0300*/ 	.word	0x00000000
        /*0304*/ 	.short	0x010a
        /*0306*/ 	.byte	0x3f
	.zero		1


	//   ....[40]....
        /*0308*/ 	.word	0x00001970
        /*030c*/ 	.word	0x00000005
        /*0310*/ 	.word	0x00000000
        /*0314*/ 	.short	0x010a
        /*0316*/ 	.byte	0x3f
	.zero		1


	//   ....[41]....
        /*0318*/ 	.word	0x000019b0
        /*031c*/ 	.word	0x00000005
        /*0320*/ 	.word	0x00000000
        /*0324*/ 	.short	0x010a
        /*0326*/ 	.byte	0x3f
	.zero		1


	//   ....[42]....
        /*0328*/ 	.word	0x00001aa0
        /*032c*/ 	.word	0x00000005
        /*0330*/ 	.word	0x00000000
        /*0334*/ 	.short	0x0101
        /*0336*/ 	.byte	0x3f
	.zero		1


	//   ....[43]....
        /*0338*/ 	.word	0x00001cc0
        /*033c*/ 	.word	0x00000003
        /*0340*/ 	.word	0x00000000
        /*0344*/ 	.short	0x0101
        /*0346*/ 	.byte	0x3f
	.zero		1


	//   ....[44]....
        /*0348*/ 	.word	0x00009300
        /*034c*/ 	.word	0x0000000e
        /*0350*/ 	.word	0x00000090
        /*0354*/ 	.short	0x010a
        /*0356*/ 	.byte	0x3f
	.zero		1


	//   ....[45]....
        /*0358*/ 	.word	0x00009680
        /*035c*/ 	.word	0x00000006
        /*0360*/ 	.word	0x00000138
        /*0364*/ 	.short	0x0101
        /*0366*/ 	.byte	0x3f
	.zero		1


	//   ....[46]....
        /*0368*/ 	.word	0x00009db0
        /*036c*/ 	.word	0x00000007
        /*0370*/ 	.word	0x00000000
        /*0374*/ 	.short	0x010a
        /*0376*/ 	.byte	0x3f
	.zero		1


	//   ....[47]....
        /*0378*/ 	.word	0x00009e30
        /*037c*/ 	.word	0x00000009
        /*0380*/ 	.word	0x00000000
        /*0384*/ 	.short	0x010a
        /*0386*/ 	.byte	0x3f
	.zero		1


	//   ....[48]....
        /*0388*/ 	.word	0x00009ec0
        /*038c*/ 	.word	0x00000006
        /*0390*/ 	.word	0x00000000
        /*0394*/ 	.short	0x010a
        /*0396*/ 	.byte	0x3f
	.zero		1


	//   ....[49]....
        /*0398*/ 	.word	0x00009f50
        /*039c*/ 	.word	0x00000009
        /*03a0*/ 	.word	0x00000000
        /*03a4*/ 	.short	0x010a
        /*03a6*/ 	.byte	0x3f
	.zero		1


	//   ....[50]....
        /*03a8*/ 	.word	0x00009fe0
        /*03ac*/ 	.word	0x00000006
        /*03b0*/ 	.word	0x00000000
        /*03b4*/ 	.short	0x010a
        /*03b6*/ 	.byte	0x3f
	.zero		1


	//   ....[51]....
        /*03b8*/ 	.word	0x0000a070
        /*03bc*/ 	.word	0x00000009
        /*03c0*/ 	.word	0x00000000
        /*03c4*/ 	.short	0x010a
        /*03c6*/ 	.byte	0x3f
	.zero		1


	//   ....[52]....
        /*03c8*/ 	.word	0x0000a100
        /*03cc*/ 	.word	0x00000006
        /*03d0*/ 	.word	0x00000000
        /*03d4*/ 	.short	0x010a
        /*03d6*/ 	.byte	0x3f
	.zero		1


	//   ....[53]....
        /*03d8*/ 	.word	0x0000a190
        /*03dc*/ 	.word	0x00000009
        /*03e0*/ 	.word	0x00000000
        /*03e4*/ 	.short	0x010a
        /*03e6*/ 	.byte	0x3f
	.zero		1


	//   ....[54]....
        /*03e8*/ 	.word	0x0000a220
        /*03ec*/ 	.word	0x00000006
        /*03f0*/ 	.word	0x00000000
        /*03f4*/ 	.short	0x010a
        /*03f6*/ 	.byte	0x3f
	.zero		1


	//   ....[55]....
        /*03f8*/ 	.word	0x0000a2b0
        /*03fc*/ 	.word	0x00000009
        /*0400*/ 	.word	0x00000000
        /*0404*/ 	.short	0x010a
        /*0406*/ 	.byte	0x3f
	.zero		1


	//   ....[56]....
        /*0408*/ 	.word	0x0000a340
        /*040c*/ 	.word	0x00000006
        /*0410*/ 	.word	0x00000000
        /*0414*/ 	.short	0x010a
        /*0416*/ 	.byte	0x3f
	.zero		1


	//   ....[57]....
        /*0418*/ 	.word	0x0000a3d0
        /*041c*/ 	.word	0x00000009
        /*0420*/ 	.word	0x00000000
        /*0424*/ 	.short	0x010a
        /*0426*/ 	.byte	0x3f
	.zero		1


	//   ....[58]....
        /*0428*/ 	.word	0x0000a460
        /*042c*/ 	.word	0x00000006
        /*0430*/ 	.word	0x00000000
        /*0434*/ 	.short	0x010a
        /*0436*/ 	.byte	0x3f
	.zero		1


	//   ....[59]....
        /*0438*/ 	.word	0x0000a4f0
        /*043c*/ 	.word	0x00000009
        /*0440*/ 	.word	0x00000000
        /*0444*/ 	.short	0x010a
        /*0446*/ 	.byte	0x3f
	.zero		1


	//   ....[60]....
        /*0448*/ 	.word	0x0000a580
        /*044c*/ 	.word	0x00000006
        /*0450*/ 	.word	0x00000000
        /*0454*/ 	.short	0x010a
        /*0456*/ 	.byte	0x3f
	.zero		1


	//   ....[61]....
        /*0458*/ 	.word	0x0000a610
        /*045c*/ 	.word	0x00000009
        /*0460*/ 	.word	0x00000000
        /*0464*/ 	.short	0x010a
        /*0466*/ 	.byte	0x3f
	.zero		1


	//   ....[62]....
        /*0468*/ 	.word	0x0000a6a0
        /*046c*/ 	.word	0x00000006
        /*0470*/ 	.word	0x00000000
        /*0474*/ 	.short	0x010a
        /*0476*/ 	.byte	0x3f
	.zero		1


	//   ....[63]....
        /*0478*/ 	.word	0x0000a730
        /*047c*/ 	.word	0x00000003
        /*0480*/ 	.word	0x00000000
        /*0484*/ 	.short	0x010a
        /*0486*/ 	.byte	0x3f
	.zero		1


	//   ....[64]....
        /*0488*/ 	.word	0x0000a790
        /*048c*/ 	.word	0x00000003
        /*0490*/ 	.word	0x00000000
        /*0494*/ 	.short	0x010a
        /*0496*/ 	.byte	0x3f
	.zero		1


	//   ....[65]....
        /*0498*/ 	.word	0x0000a7e0
        /*049c*/ 	.word	0x00000005
        /*04a0*/ 	.word	0x00000000
        /*04a4*/ 	.short	0x010a
        /*04a6*/ 	.byte	0x3f
	.zero		1


	//   ....[66]....
        /*04a8*/ 	.word	0x0000a8b0
        /*04ac*/ 	.word	0x0000000e
        /*04b0*/ 	.word	0x00000090
        /*04b4*/ 	.short	0x010a
        /*04b6*/ 	.byte	0x3f
	.zero		1


	//   ....[67]....
        /*04b8*/ 	.word	0x0000a980
        /*04bc*/ 	.word	0x00000007
        /*04c0*/ 	.word	0x00000000
        /*04c4*/ 	.short	0x010a
        /*04c6*/ 	.byte	0x3f
	.zero		1


	//   ....[68]....
        /*04c8*/ 	.word	0x0000a9d0
        /*04cc*/ 	.word	0x00000009
        /*04d0*/ 	.word	0x00000000
        /*04d4*/ 	.short	0x010a
        /*04d6*/ 	.byte	0x3f
	.zero		1


	//   ....[69]....
        /*04d8*/ 	.word	0x0000aa20
        /*04dc*/ 	.word	0x00000006
        /*04e0*/ 	.word	0x00000000
        /*04e4*/ 	.short	0x010a
        /*04e6*/ 	.byte	0x3f
	.zero		1


	//   ....[70]....
        /*04e8*/ 	.word	0x0000aa70
        /*04ec*/ 	.word	0x00000009
        /*04f0*/ 	.word	0x00000000
        /*04f4*/ 	.short	0x010a
        /*04f6*/ 	.byte	0x3f
	.zero		1


	//   ....[71]....
        /*04f8*/ 	.word	0x0000aac0
        /*04fc*/ 	.word	0x00000006
        /*0500*/ 	.word	0x00000000
        /*0504*/ 	.short	0x010a
        /*0506*/ 	.byte	0x3f
	.zero		1


	//   ....[72]....
        /*0508*/ 	.word	0x0000ab10
        /*050c*/ 	.word	0x00000009
        /*0510*/ 	.word	0x00000000
        /*0514*/ 	.short	0x010a
        /*0516*/ 	.byte	0x3f
	.zero		1


	//   ....[73]....
        /*0518*/ 	.word	0x0000ab60
        /*051c*/ 	.word	0x00000006
        /*0520*/ 	.word	0x00000000
        /*0524*/ 	.short	0x010a
        /*0526*/ 	.byte	0x3f
	.zero		1


	//   ....[74]....
        /*0528*/ 	.word	0x0000abb0
        /*052c*/ 	.word	0x00000009
        /*0530*/ 	.word	0x00000000
        /*0534*/ 	.short	0x010a
        /*0536*/ 	.byte	0x3f
	.zero		1


	//   ....[75]....
        /*0538*/ 	.word	0x0000ac00
        /*053c*/ 	.word	0x00000006
        /*0540*/ 	.word	0x00000000
        /*0544*/ 	.short	0x010a
        /*0546*/ 	.byte	0x3f
	.zero		1


	//   ....[76]....
        /*0548*/ 	.word	0x0000ac50
        /*054c*/ 	.word	0x00000009
        /*0550*/ 	.word	0x00000000
        /*0554*/ 	.short	0x010a
        /*0556*/ 	.byte	0x3f
	.zero		1


	//   ....[77]....
        /*0558*/ 	.word	0x0000aca0
        /*055c*/ 	.word	0x00000006
        /*0560*/ 	.word	0x00000000
        /*0564*/ 	.short	0x010a
        /*0566*/ 	.byte	0x3f
	.zero		1


	//   ....[78]....
        /*0568*/ 	.word	0x0000acf0
        /*056c*/ 	.word	0x00000009
        /*0570*/ 	.word	0x00000000
        /*0574*/ 	.short	0x010a
        /*0576*/ 	.byte	0x3f
	.zero		1


	//   ....[79]....
        /*0578*/ 	.word	0x0000ad40
        /*057c*/ 	.word	0x00000006
        /*0580*/ 	.word	0x00000000
        /*0584*/ 	.short	0x010a
        /*0586*/ 	.byte	0x3f
	.zero		1


	//   ....[80]....
        /*0588*/ 	.word	0x0000ad90
        /*058c*/ 	.word	0x00000009
        /*0590*/ 	.word	0x00000000
        /*0594*/ 	.short	0x010a
        /*0596*/ 	.byte	0x3f
	.zero		1


	//   ....[81]....
        /*0598*/ 	.word	0x0000ade0
        /*059c*/ 	.word	0x00000006
        /*05a0*/ 	.word	0x00000000
        /*05a4*/ 	.short	0x010a
        /*05a6*/ 	.byte	0x3f
	.zero		1


	//   ....[82]....
        /*05a8*/ 	.word	0x0000ae30
        /*05ac*/ 	.word	0x00000009
        /*05b0*/ 	.word	0x00000000
        /*05b4*/ 	.short	0x010a
        /*05b6*/ 	.byte	0x3f
	.zero		1


	//   ....[83]....
        /*05b8*/ 	.word	0x0000ae80
        /*05bc*/ 	.word	0x00000006
        /*05c0*/ 	.word	0x00000000
        /*05c4*/ 	.short	0x010a
        /*05c6*/ 	.byte	0x3f
	.zero		1


	//----- nvinfo : EIATTR_NUM_MBARRIERS
	.align		4
.L_35:
        /*05c8*/ 	.byte	0x03, 0x38
        /*05ca*/ 	.short	0x0026


	//----- nvinfo : EIATTR_EXIT_INSTR_OFFSETS
	.align		4
        /*05cc*/ 	.byte	0x04, 0x1c
        /*05ce*/ 	.short	(.L_37 - .L_36)


	//   ....[0]....
.L_36:
        /*05d0*/ 	.word	0x00000b60


	//   ....[1]....
        /*05d4*/ 	.word	0x00001380


	//   ....[2]....
        /*05d8*/ 	.word	0x000088d0


	//   ....[3]....
        /*05dc*/ 	.word	0x00008e30


	//   ....[4]....
        /*05e0*/ 	.word	0x0000a780


	//----- nvinfo : EIATTR_MAX_THREADS
	.align		4
.L_37:
        /*05e4*/ 	.byte	0x04, 0x05
        /*05e6*/ 	.short	(.L_39 - .L_38)
.L_38:
        /*05e8*/ 	.word	0x00000180
        /*05ec*/ 	.word	0x00000001
        /*05f0*/ 	.word	0x00000001


	//----- nvinfo : EIATTR_CRS_STACK_SIZE
	.align		4
.L_39:
        /*05f4*/ 	.byte	0x04, 0x1e
        /*05f6*/ 	.short	(.L_41 - .L_40)
.L_40:
        /*05f8*/ 	.word	0x00000000


	//----- nvinfo : EIATTR_CBANK_PARAM_SIZE
	.align		4
.L_41:
        /*05fc*/ 	.byte	0x03, 0x19
        /*05fe*/ 	.short	0x0470


	//----- nvinfo : EIATTR_PARAM_CBANK
	.align		4
        /*0600*/ 	.byte	0x04, 0x0a
        /*0602*/ 	.short	(.L_43 - .L_42)
	.align		4
.L_42:
        /*0604*/ 	.word	index@(.nv.constant0._ZN7cutlass13device_kernelINS_4gemm6kernel13GemmUniversalIN4cute5tupleIJiiiiEEENS1_10collective13CollectiveMmaINS1_34MainloopSm90TmaGmmaWarpSpecializedILi18ENS5_IJNS4_1CILi4EEENSA_ILi2EEENSA_ILi1EEEEEENS1_35KernelTmaWarpSpecializedCooperativeEEENS5_IJNSA_ILi128EEENSA_ILi256EEENSA_ILi32EEEEEEaNS5_IJlSD_lEEEaSL_NS4_8TiledMMAINS4_8MMA_AtomIJNS4_4SM904GMMA27MMA_64x256x32_S32S8S8_SS_TNEEEENS4_6LayoutINS5_IJSC_SD_SD_EEENS5_IJSD_NSA_ILi0EEESU_EEEEENS5_IJNS4_10UnderscoreESX_SX_EEEEENS4_23SM90_TMA_LOAD_MULTICASTENS4_14ComposedLayoutINS4_7SwizzleILi1ELi4ELi3EEENS4_18smem_ptr_flag_bitsILi8EEENSS_INS5_IJNSA_ILi8EEESJ_EEENS5_IJSJ_SD_EEEEEEEvNS4_8identityES10_S1A_vS1B_EENS_8epilogue10collective6detail29Sm90TmaWarpSpecializedAdapterINS1E_15DefaultEpilogueIaSL_SL_NS1D_6thread17LinearCombinationIaLi1EiiLNS1I_9ScaleType4KindE0ELNS_15FloatRoundStyleE2EaEENS1_15EpilogueDefaultEEEEEvvEEEEvNT_6ParamsE)
        /*0608*/ 	.short	0x0210
        /*060a*/ 	.short	0x0470


	//----- nvinfo : EIATTR_SW_WAR
	.align		4
.L_43:
        /*060c*/ 	.byte	0x04, 0x36
        /*060e*/ 	.short	(.L_45 - .L_44)
.L_44:
        /*0610*/ 	.word	0x00000008
.L_45:


//--------------------- .nv.callgraph             --------------------------
	.section	.nv.callgraph,"",@"SHT_CUDA_CALLGRAPH"
	.align	4
	.sectionentsize	8
	.align		4
        /*0000*/ 	.word	0x00000000
	.align		4
        /*0004*/ 	.word	0xffffffff
	.align		4
        /*0008*/ 	.word	index@(_ZN7cutlass13device_kernelINS_4gemm6kernel13GemmUniversalIN4cute5tupleIJiiiiEEENS1_10collective13CollectiveMmaINS1_34MainloopSm90TmaGmmaWarpSpecializedILi18ENS5_IJNS4_1CILi4EEENSA_ILi2EEENSA_ILi1EEEEEENS1_35KernelTmaWarpSpecializedCooperativeEEENS5_IJNSA_ILi128EEENSA_ILi256EEENSA_ILi32EEEEEEaNS5_IJlSD_lEEEaSL_NS4_8TiledMMAINS4_8MMA_AtomIJNS4_4SM904GMMA27MMA_64x256x32_S32S8S8_SS_TNEEEENS4_6LayoutINS5_IJSC_SD_SD_EEENS5_IJSD_NSA_ILi0EEESU_EEEEENS5_IJNS4_10UnderscoreESX_SX_EEEEENS4_23SM90_TMA_LOAD_MULTICASTENS4_14ComposedLayoutINS4_7SwizzleILi1ELi4ELi3EEENS4_18smem_ptr_flag_bitsILi8EEENSS_INS5_IJNSA_ILi8EEESJ_EEENS5_IJSJ_SD_EEEEEEEvNS4_8identityES10_S1A_vS1B_EENS_8epilogue10collective6detail29Sm90TmaWarpSpecializedAdapterINS1E_15DefaultEpilogueIaSL_SL_NS1D_6thread17LinearCombinationIaLi1EiiLNS1I_9ScaleType4KindE0ELNS_15FloatRoundStyleE2EaEENS1_15EpilogueDefaultEEEEEvvEEEEvNT_6ParamsE)
	.align		4
        /*000c*/ 	.word	index@(__assertfail)
	.align		4
        /*0010*/ 	.word	0x00000000
	.align		4
        /*0014*/ 	.word	0xfffffffe
	.align		4
        /*0018*/ 	.word	0x00000000
	.align		4
        /*001c*/ 	.word	0xfffffffd
	.align		4
        /*0020*/ 	.word	0x00000000
	.align		4
        /*0024*/ 	.word	0xfffffffc


//--------------------- .nv.constant4             --------------------------
	.section	.nv.constant4,"a",@progbits
	.align	8
	.align		8
.nv.constant4:
        /*0000*/ 	.dword	__assertfail
	.align		8
        /*0008*/ 	.dword	__unnamed_1
	.align		8
        /*0010*/ 	.dword	_ZN40_INTERNAL_acaeee0e_4_k_cu_fbda1353_285494cuda3std3__45__cpo5beginE
	.align		8
        /*0018*/ 	.dword	_ZN40_INTERNAL_acaeee0e_4_k_cu_fbda1353_285494cuda3std3__45__cpo3endE
	.align		8
        /*0020*/ 	.dword	_ZN40_INTERNAL_acaeee0e_4_k_cu_fbda1353_285494cuda3std3__45__cpo6cbeginE
	.align		8
        /*0028*/ 	.dword	_ZN40_INTERNAL_acaeee0e_4_k_cu_fbda1353_285494cuda3std3__45__cpo4cendE
	.align		8
        /*0030*/ 	.dword	_ZN40_INTERNAL_acaeee0e_4_k_cu_fbda1353_285494cuda3std3__442_GLOBAL__N__acaeee0e_4_k_cu_fbda1353_285496ignoreE
	.align		8
        /*0038*/ 	.dword	_ZN40_INTERNAL_acaeee0e_4_k_cu_fbda1353_285494cuda3std3__419piecewise_constructE
	.align		8
        /*0040*/ 	.dword	_ZN40_INTERNAL_acaeee0e_4_k_cu_fbda1353_285494cuda3std3__48in_placeE
	.align		8
        /*0048*/ 	.dword	_ZN40_INTERNAL_acaeee0e_4_k_cu_fbda1353_285494cuda3std6ranges3__45__cpo4swapE
	.align		8
        /*0050*/ 	.dword	_ZN40_INTERNAL_acaeee0e_4_k_cu_fbda1353_285494cuda3std6ranges3__45__cpo9iter_moveE
	.align		8
        /*0058*/ 	.dword	_ZN40_INTERNAL_acaeee0e_4_k_cu_fbda1353_285494cute7productE
	.align		8
        /*0060*/ 	.dword	_ZN40_INTERNAL_acaeee0e_4_k_cu_fbda1353_285494cute1_E
	.align		8
        /*0068*/ 	.dword	$str$22
	.align		8
        /*0070*/ 	.dword	$str$23


//--------------------- .text._ZN7cutlass13device_kernelINS_4gemm6kernel13GemmUniversalIN4cute5tupleIJiiiiEEENS1_10collective13CollectiveMmaINS1_34MainloopSm90TmaGmmaWarpSpecializedILi18ENS5_IJNS4_1CILi4EEENSA_ILi2EEENSA_ILi1EEEEEENS1_35KernelTmaWarpSpecializedCooperativeEEENS5_IJNSA_ILi128EEENSA_ILi256EEENSA_ILi32EEEEEEaNS5_IJlSD_lEEEaSL_NS4_8TiledMMAINS4_8MMA_AtomIJNS4_4SM904GMMA27MMA_64x256x32_S32S8S8_SS_TNEEEENS4_6LayoutINS5_IJSC_SD_SD_EEENS5_IJSD_NSA_ILi0EEESU_EEEEENS5_IJNS4_10UnderscoreESX_SX_EEEEENS4_23SM90_TMA_LOAD_MULTICASTENS4_14ComposedLayoutINS4_7SwizzleILi1ELi4ELi3EEENS4_18smem_ptr_flag_bitsILi8EEENSS_INS5_IJNSA_ILi8EEESJ_EEENS5_IJSJ_SD_EEEEEEEvNS4_8identityES10_S1A_vS1B_EENS_8epilogue10collective6detail29Sm90TmaWarpSpecializedAdapterINS1E_15DefaultEpilogueIaSL_SL_NS1D_6thread17LinearCombinationIaLi1EiiLNS1I_9ScaleType4KindE0ELNS_15FloatRoundStyleE2EaEENS1_15EpilogueDefaultEEEEEvvEEEEvNT_6ParamsE --------------------------
	.section	.text._ZN7cutlass13device_kernelINS_4gemm6kernel13GemmUniversalIN4cute5tupleIJiiiiEEENS1_10collective13CollectiveMmaINS1_34MainloopSm90TmaGmmaWarpSpecializedILi18ENS5_IJNS4_1CILi4EEENSA_ILi2EEENSA_ILi1EEEEEENS1_35KernelTmaWarpSpecializedCooperativeEEENS5_IJNSA_ILi128EEENSA_ILi256EEENSA_ILi32EEEEEEaNS5_IJlSD_lEEEaSL_NS4_8TiledMMAINS4_8MMA_AtomIJNS4_4SM904GMMA27MMA_64x256x32_S32S8S8_SS_TNEEEENS4_6LayoutINS5_IJSC_SD_SD_EEENS5_IJSD_NSA_ILi0EEESU_EEEEENS5_IJNS4_10UnderscoreESX_SX_EEEEENS4_23SM90_TMA_LOAD_MULTICASTENS4_14ComposedLayoutINS4_7SwizzleILi1ELi4ELi3EEENS4_18smem_ptr_flag_bitsILi8EEENSS_INS5_IJNSA_ILi8EEESJ_EEENS5_IJSJ_SD_EEEEEEEvNS4_8identityES10_S1A_vS1B_EENS_8epilogue10collective6detail29Sm90TmaWarpSpecializedAdapterINS1E_15DefaultEpilogueIaSL_SL_NS1D_6thread17LinearCombinationIaLi1EiiLNS1I_9ScaleType4KindE0ELNS_15FloatRoundStyleE2EaEENS1_15EpilogueDefaultEEEEEvvEEEEvNT_6ParamsE,"ax",@progbits
	.align	128
.text._ZN7cutlass13device_kernelINS_4gemm6kernel13GemmUniversalIN4cute5tupleIJiiiiEEENS1_10collective13CollectiveMmaINS1_34MainloopSm90TmaGmmaWarpSpecializedILi18ENS5_IJNS4_1CILi4EEENSA_ILi2EEENSA_ILi1EEEEEENS1_35KernelTmaWarpSpecializedCooperativeEEENS5_IJNSA_ILi128EEENSA_ILi256EEENSA_ILi32EEEEEEaNS5_IJlSD_lEEEaSL_NS4_8TiledMMAINS4_8MMA_AtomIJNS4_4SM904GMMA27MMA_64x256x32_S32S8S8_SS_TNEEEENS4_6LayoutINS5_IJSC_SD_SD_EEENS5_IJSD_NSA_ILi0EEESU_EEEEENS5_IJNS4_10UnderscoreESX_SX_EEEEENS4_23SM90_TMA_LOAD_MULTICASTENS4_14ComposedLayoutINS4_7SwizzleILi1ELi4ELi3EEENS4_18smem_ptr_flag_bitsILi8EEENSS_INS5_IJNSA_ILi8EEESJ_EEENS5_IJSJ_SD_EEEEEEEvNS4_8identityES10_S1A_vS1B_EENS_8epilogue10collective6detail29Sm90TmaWarpSpecializedAdapterINS1E_15DefaultEpilogueIaSL_SL_NS1D_6thread17LinearCombinationIaLi1EiiLNS1I_9ScaleType4KindE0ELNS_15FloatRoundStyleE2EaEENS1_15EpilogueDefaultEEEEEvvEEEEvNT_6ParamsE:
        .type           _ZN7cutlass13device_kernelINS_4gemm6kernel13GemmUniversalIN4cute5tupleIJiiiiEEENS1_10collective13CollectiveMmaINS1_34MainloopSm90TmaGmmaWarpSpecializedILi18ENS5_IJNS4_1CILi4EEENSA_ILi2EEENSA_ILi1EEEEEENS1_35KernelTmaWarpSpecializedCooperativeEEENS5_IJNSA_ILi128EEENSA_ILi256EEENSA_ILi32EEEEEEaNS5_IJlSD_lEEEaSL_NS4_8TiledMMAINS4_8MMA_AtomIJNS4_4SM904GMMA27MMA_64x256x32_S32S8S8_SS_TNEEEENS4_6LayoutINS5_IJSC_SD_SD_EEENS5_IJSD_NSA_ILi0EEESU_EEEEENS5_IJNS4_10UnderscoreESX_SX_EEEEENS4_23SM90_TMA_LOAD_MULTICASTENS4_14ComposedLayoutINS4_7SwizzleILi1ELi4ELi3EEENS4_18smem_ptr_flag_bitsILi8EEENSS_INS5_IJNSA_ILi8EEESJ_EEENS5_IJSJ_SD_EEEEEEEvNS4_8identityES10_S1A_vS1B_EENS_8epilogue10collective6detail29Sm90TmaWarpSpecializedAdapterINS1E_15DefaultEpilogueIaSL_SL_NS1D_6thread17LinearCombinationIaLi1EiiLNS1I_9ScaleType4KindE0ELNS_15FloatRoundStyleE2EaEENS1_15EpilogueDefaultEEEEEvvEEEEvNT_6ParamsE,@function
        .size           _ZN7cutlass13device_kernelINS_4gemm6kernel13GemmUniversalIN4cute5tupleIJiiiiEEENS1_10collective13CollectiveMmaINS1_34MainloopSm90TmaGmmaWarpSpecializedILi18ENS5_IJNS4_1CILi4EEENSA_ILi2EEENSA_ILi1EEEEEENS1_35KernelTmaWarpSpecializedCooperativeEEENS5_IJNSA_ILi128EEENSA_ILi256EEENSA_ILi32EEEEEEaNS5_IJlSD_lEEEaSL_NS4_8TiledMMAINS4_8MMA_AtomIJNS4_4SM904GMMA27MMA_64x256x32_S32S8S8_SS_TNEEEENS4_6LayoutINS5_IJSC_SD_SD_EEENS5_IJSD_NSA_ILi0EEESU_EEEEENS5_IJNS4_10UnderscoreESX_SX_EEEEENS4_23SM90_TMA_LOAD_MULTICASTENS4_14ComposedLayoutINS4_7SwizzleILi1ELi4ELi3EEENS4_18smem_ptr_flag_bitsILi8EEENSS_INS5_IJNSA_ILi8EEESJ_EEENS5_IJSJ_SD_EEEEEEEvNS4_8identityES10_S1A_vS1B_EENS_8epilogue10collective6detail29Sm90TmaWarpSpecializedAdapterINS1E_15DefaultEpilogueIaSL_SL_NS1D_6thread17LinearCombinationIaLi1EiiLNS1I_9ScaleType4KindE0ELNS_15FloatRoundStyleE2EaEENS1_15EpilogueDefaultEEEEEvvEEEEvNT_6ParamsE,(.L_x_360 - _ZN7cutlass13device_kernelINS_4gemm6kernel13GemmUniversalIN4cute5tupleIJiiiiEEENS1_10collective13CollectiveMmaINS1_34MainloopSm90TmaGmmaWarpSpecializedILi18ENS5_IJNS4_1CILi4EEENSA_ILi2EEENSA_ILi1EEEEEENS1_35KernelTmaWarpSpecializedCooperativeEEENS5_IJNSA_ILi128EEENSA_ILi256EEENSA_ILi32EEEEEEaNS5_IJlSD_lEEEaSL_NS4_8TiledMMAINS4_8MMA_AtomIJNS4_4SM904GMMA27MMA_64x256x32_S32S8S8_SS_TNEEEENS4_6LayoutINS5_IJSC_SD_SD_EEENS5_IJSD_NSA_ILi0EEESU_EEEEENS5_IJNS4_10UnderscoreESX_SX_EEEEENS4_23SM90_TMA_LOAD_MULTICASTENS4_14ComposedLayoutINS4_7SwizzleILi1ELi4ELi3EEENS4_18smem_ptr_flag_bitsILi8EEENSS_INS5_IJNSA_ILi8EEESJ_EEENS5_IJSJ_SD_EEEEEEEvNS4_8identityES10_S1A_vS1B_EENS_8epilogue10collective6detail29Sm90TmaWarpSpecializedAdapterINS1E_15DefaultEpilogueIaSL_SL_NS1D_6thread17LinearCombinationIaLi1EiiLNS1I_9ScaleType4KindE0ELNS_15FloatRoundStyleE2EaEENS1_15EpilogueDefaultEEEEEvvEEEEvNT_6ParamsE)
        .other          _ZN7cutlass13device_kernelINS_4gemm6kernel13GemmUniversalIN4cute5tupleIJiiiiEEENS1_10collective13CollectiveMmaINS1_34MainloopSm90TmaGmmaWarpSpecializedILi18ENS5_IJNS4_1CILi4EEENSA_ILi2EEENSA_ILi1EEEEEENS1_35KernelTmaWarpSpecializedCooperativeEEENS5_IJNSA_ILi128EEENSA_ILi256EEENSA_ILi32EEEEEEaNS5_IJlSD_lEEEaSL_NS4_8TiledMMAINS4_8MMA_AtomIJNS4_4SM904GMMA27MMA_64x256x32_S32S8S8_SS_TNEEEENS4_6LayoutINS5_IJSC_SD_SD_EEENS5_IJSD_NSA_ILi0EEESU_EEEEENS5_IJNS4_10UnderscoreESX_SX_EEEEENS4_23SM90_TMA_LOAD_MULTICASTENS4_14ComposedLayoutINS4_7SwizzleILi1ELi4ELi3EEENS4_18smem_ptr_flag_bitsILi8EEENSS_INS5_IJNSA_ILi8EEESJ_EEENS5_IJSJ_SD_EEEEEEEvNS4_8identityES10_S1A_vS1B_EENS_8epilogue10collective6detail29Sm90TmaWarpSpecializedAdapterINS1E_15DefaultEpilogueIaSL_SL_NS1D_6thread17LinearCombinationIaLi1EiiLNS1I_9ScaleType4KindE0ELNS_15FloatRoundStyleE2EaEENS1_15EpilogueDefaultEEEEEvvEEEEvNT_6ParamsE,@"STO_CUDA_ENTRY STV_DEFAULT"
_ZN7cutlass13device_kernelINS_4gemm6kernel13GemmUniversalIN4cute5tupleIJiiiiEEENS1_10collective13CollectiveMmaINS1_34MainloopSm90TmaGmmaWarpSpecializedILi18ENS5_IJNS4_1CILi4EEENSA_ILi2EEENSA_ILi1EEEEEENS1_35KernelTmaWarpSpecializedCooperativeEEENS5_IJNSA_ILi128EEENSA_ILi256EEENSA_ILi32EEEEEEaNS5_IJlSD_lEEEaSL_NS4_8TiledMMAINS4_8MMA_AtomIJNS4_4SM904GMMA27MMA_64x256x32_S32S8S8_SS_TNEEEENS4_6LayoutINS5_IJSC_SD_SD_EEENS5_IJSD_NSA_ILi0EEESU_EEEEENS5_IJNS4_10UnderscoreESX_SX_EEEEENS4_23SM90_TMA_LOAD_MULTICASTENS4_14ComposedLayoutINS4_7SwizzleILi1ELi4ELi3EEENS4_18smem_ptr_flag_bitsILi8EEENSS_INS5_IJNSA_ILi8EEESJ_EEENS5_IJSJ_SD_EEEEEEEvNS4_8identityES10_S1A_vS1B_EENS_8epilogue10collective6detail29Sm90TmaWarpSpecializedAdapterINS1E_15DefaultEpilogueIaSL_SL_NS1D_6thread17LinearCombinationIaLi1EiiLNS1I_9ScaleType4KindE0ELNS_15FloatRoundStyleE2EaEENS1_15EpilogueDefaultEEEEEvvEEEEvNT_6ParamsE:
[----:B------:R-:W0:Y:S01]  /*0000*/  LDC R1, c[0x0][0x28] ;  /* 0x00000a00ff017b82 */ /* 0x000e220000000800 */
[----:B------:R-:W1:Y:S01]  /*0010*/  S2R R18, SR_TID.X ;  /* 0x0000000000127919 */ /* 0x000e620000002100 */
[----:B------:R-:W-:Y:S01]  /*0020*/  ELECT P0, URZ, PT ;  /* 0x00000000003f782f */ /* 0x000fe20003800000 */
[----:B------:R-:W-:Y:S01]  /*0030*/  BSSY B0, `(.L_x_0) ;  /* 0x000000f000007945 */ /* 0x000fe20003800000 */
[--C-:B-1----:R-:W-:Y:S02]  /*0040*/  SHF.R.U32.HI R0, RZ, 0x5, R18.reuse ;  /* 0x00000005ff007819 */ /* 0x102fe40000011612 */
[----:B------:R-:W-:-:S03]  /*0050*/  SHF.R.U32.HI R3, RZ, 0x7, R18 ;  /* 0x00000007ff037819 */ /* 0x000fc60000011612 */
[----:B------:R-:W1:Y:S04]  /*0060*/  SHFL.IDX PT, R2, R0, RZ, 0x1f ;  /* 0x00001fff00027589 */ /* 0x000e6800000e0000 */
[----:B------:R2:W3:Y:S01]  /*0070*/  SHFL.IDX PT, R5, R3, RZ, 0x1f ;  /* 0x00001fff03057589 */ /* 0x0004e200000e0000 */
[----:B-1----:R-:W-:-:S13]  /*0080*/  ISETP.NE.OR P0, PT, R2, RZ, !P0 ;  /* 0x000000ff0200720c */ /* 0x002fda0004705670 */
[----:B0-23--:R-:W-:Y:S05]  /*0090*/  @P0 BRA `(.L_x_1) ;  /* 0x0000000000200947 */ /* 0x00dfea0003800000 */
[----:B------:R-:W-:Y:S02]  /*00a0*/  ULDC.64 UR4, c[0x0][0x198] ;  /* 0x0000660000047ab9 */ /* 0x000fe40000000a00 */
[----:B------:R-:W-:Y:S02]  /*00b0*/  UIADD3 UR6, UP0, UR4, 0xf0, URZ ;  /* 0x000000f004067890 */ /* 0x000fe4000ff1e03f */
[----:B------:R-:W-:Y:S02]  /*00c0*/  UIADD3 UR4, UP1, UR4, 0x1f0, URZ ;  /* 0x000001f004047890 */ /* 0x000fe4000ff3e03f */
[----:B------:R-:W-:Y:S02]  /*00d0*/  UIADD3.X UR7, URZ, UR5, URZ, UP0, !UPT ;  /* 0x000000053f077290 */ /* 0x000fe400087fe43f */
[----:B------:R-:W-:-:S07]  /*00e0*/  UIADD3.X UR5, URZ, UR5, URZ, UP1, !UPT ;  /* 0x000000053f057290 */ /* 0x000fce0008ffe43f */
[----:B------:R0:W-:Y:S02]  /*00f0*/  UTMACCTL.PF [UR6] ;  /* 0x00000000060079b9 */ /* 0x0001e40008040000 */
[----:B------:R0:W-:Y:S02]  /*0100*/  UTMACCTL.PF [UR4] ;  /* 0x00000000040079b9 */ /* 0x0001e40008040000 */
[----:B0-----:R-:W-:Y:S01]  /*0110*/  NOP ;  /* 0x0000000000007918 */ /* 0x001fe20000000000 */
.L_x_1:
[----:B------:R-:W-:Y:S05]  /*0120*/  BSYNC B0 ;  /* 0x0000000000007941 */ /* 0x000fea0003800000 */
.L_x_0:
[----:B------:R-:W0:Y:S02]  /*0130*/  SHFL.IDX PT, R3, R0, RZ, 0x1f ;  /* 0x00001fff00037589 */ /* 0x000e2400000e0000 */
[----:B0-----:R-:W-:-:S13]  /*0140*/  ISETP.NE.AND P0, PT, R3, RZ, PT ;  /* 0x000000ff0300720c */ /* 0x001fda0003f05270 */
[----:B------:R-:W-:Y:S05]  /*0150*/  @P0 BRA `(.L_x_2) ;  /* 0x0000000000d40947 */ /* 0x000fea0003800000 */
[----:B------:R-:W-:Y:S01]  /*0160*/  ELECT P0, URZ, PT ;  /* 0x00000000003f782f */ /* 0x000fe20003800000 */
[----:B------:R-:W-:-:S12]  /*0170*/  BSSY B0, `(.L_x_2) ;  /* 0x0000033000007945 */ /* 0x000fd80003800000 */
[----:B------:R-:W-:Y:S05]  /*0180*/  @!P0 BRA `(.L_x_3) ;  /* 0x0000000000c48947 */ /* 0x000fea0003800000 */
[----:B------:R-:W0:Y:S01]  /*0190*/  S2UR UR8, SR_CgaCtaId ;  /* 0x00000000000879c3 */ /* 0x000e220000008800 */
[----:B------:R-:W-:Y:S01]  /*01a0*/  UMOV UR4, 0x400 ;  /* 0x0000040000047882 */ /* 0x000fe20000000000 */
[----:B------:R-:W-:Y:S01]  /*01b0*/  UMOV UR5, 0x1 ;  /* 0x0000000100057882 */ /* 0x000fe20000000000 */
[----:B------:R-:W-:Y:S02]  /*01c0*/  UMOV UR6, 0xa ;  /* 0x0000000a00067882 */ /* 0x000fe40000000000 */
[----:B------:R-:W-:-:S04]  /*01d0*/  UIADD3 UR6, -UR6, 0x100000, URZ ;  /* 0x0010000006067890 */ /* 0x000fc8000fffe13f */
[----:B------:R-:W-:Y:S02]  /*01e0*/  USHF.L.U32 UR7, UR6, 0xb, URZ ;  /* 0x0000000b06077899 */ /* 0x000fe4000800063f */
[----:B------:R-:W-:Y:S02]  /*01f0*/  USHF.L.U32 UR6, UR6, 0x1, URZ ;  /* 0x0000000106067899 */ /* 0x000fe4000800063f */
[----:B0-----:R-:W-:Y:S02]  /*0200*/  ULEA UR8, UR8, UR4, 0x18 ;  /* 0x0000000408087291 */ /* 0x001fe4000f8ec03f */
[----:B------:R-:W-:-:S04]  /*0210*/  UIADD3 UR4, -UR5, 0x100000, URZ ;  /* 0x0010000005047890 */ /* 0x000fc8000fffe13f */
[----:B------:R-:W-:Y:S02]  /*0220*/  USHF.L.U32 UR5, UR4, 0xb, URZ ;  /* 0x0000000b04057899 */ /* 0x000fe4000800063f */
[----:B------:R-:W-:Y:S01]  /*0230*/  USHF.L.U32 UR4, UR4, 0x1, URZ ;  /* 0x0000000104047899 */ /* 0x000fe2000800063f */
[----:B------:R-:W0:Y:S11]  /*0240*/  FENCE.VIEW.ASYNC.S ;  /* 0x00000000000073c6 */ /* 0x000e360000000000 */
[----:B0-----:R0:W1:Y:S01]  /*0250*/  SYNCS.EXCH.64 URZ, [UR8], UR4 ;  /* 0x00000004083f75b2 */ /* 0x0010620008000100 */
[----:B------:R0:W2:Y:S01]  /*0260*/  SYNCS.EXCH.64 URZ, [UR8+0x90], UR6 ;  /* 0x00009006083f75b2 */ /* 0x0000a20008000100 */
[----:B------:R0:W3:Y:S01]  /*0270*/  SYNCS.EXCH.64 URZ, [UR8+0x8], UR4 ;  /* 0x00000804083f75b2 */ /* 0x0000e20008000100 */
[----:B------:R0:W4:Y:S01]  /*0280*/  SYNCS.EXCH.64 URZ, [UR8+0x98], UR6 ;  /* 0x00009806083f75b2 */ /* 0x0001220008000100 */
[----:B------:R0:W0:Y:S01]  /*0290*/  SYNCS.EXCH.64 URZ, [UR8+0x10], UR4 ;  /* 0x00001004083f75b2 */ /* 0x0000220008000100 */
        /* <DEDUP_REMOVED lines=31> */
[----:B-1234-:R-:W-:Y:S01]  /*0490*/  NOP ;  /* 0x0000000000007918 */ /* 0x01efe20000000000 */
.L_x_3:
[----:B0-----:R-:W-:Y:S05]  /*04a0*/  BSYNC B0 ;  /* 0x0000000000007941 */ /* 0x001fea0003800000 */
.L_x_2:
[----:B------:R-:W-:Y:S01]  /*04b0*/  SHF.R.S32.HI R7, RZ, 0x1f, R18 ;  /* 0x0000001fff077819 */ /* 0x000fe20000011412 */
[----:B------:R-:W0:Y:S01]  /*04c0*/  SHFL.IDX PT, R0, R0, RZ, 0x1f ;  /* 0x00001fff00007589 */ /* 0x000e2200000e0000 */
[----:B------:R-:W1:Y:S01]  /*04d0*/  S2UR UR8, SR_CTAID.X ;  /* 0x00000000000879c3 */ /* 0x000e620000002500 */
[----:B------:R-:W-:Y:S02]  /*04e0*/  ELECT P0, URZ, PT ;  /* 0x00000000003f782f */ /* 0x000fe40003800000 */
[----:B------:R-:W-:Y:S01]  /*04f0*/  LEA.HI R7, R7, R18, RZ, 0x7 ;  /* 0x0000001207077211 */ /* 0x000fe200078f38ff */
[----:B------:R-:W2:Y:S01]  /*0500*/  S2R R4, SR_CTAID.Y ;  /* 0x0000000000047919 */ /* 0x000ea20000002600 */
[----:B------:R-:W-:Y:S01]  /*0510*/  SHF.R.S32.HI R8, RZ, 0x1f, R3 ;  /* 0x0000001fff087819 */ /* 0x000fe20000011403 */
[----:B------:R-:W-:Y:S01]  /*0520*/  ULDC UR4, c[0x0][0x150] ;  /* 0x0000540000047ab9 */ /* 0x000fe20000000800 */
[----:B------:R-:W-:Y:S01]  /*0530*/  LOP3.LUT R7, R7, 0xffffff80, RZ, 0xc0, !PT ;  /* 0xffffff8007077812 */ /* 0x000fe200078ec0ff */
[----:B------:R-:W-:Y:S01]  /*0540*/  NOP ;  /* 0x0000000000007918 */ /* 0x000fe20000000000 */
[----:B------:R-:W-:Y:S01]  /*0550*/  LEA.HI R8, R8, R3, RZ, 0x2 ;  /* 0x0000000308087211 */ /* 0x000fe200078f10ff */
[----:B------:R-:W3:Y:S01]  /*0560*/  LDC R10, c[0x0][0x144] ;  /* 0x00005100ff0a7b82 */ /* 0x000ee20000000800 */
[----:B------:R-:W-:Y:S01]  /*0570*/  NOP ;  /* 0x0000000000007918 */ /* 0x000fe20000000000 */
[----:B------:R-:W-:Y:S01]  /*0580*/  IMAD.IADD R6, R18, 0x1, -R7 ;  /* 0x0000000112067824 */ /* 0x000fe200078e0a07 */
[----:B------:R-:W-:Y:S01]  /*0590*/  LOP3.LUT R8, R8, 0x3ffffffc, RZ, 0xc0, !PT ;  /* 0x3ffffffc08087812 */ /* 0x000fe200078ec0ff */
[----:B------:R-:W-:Y:S01]  /*05a0*/  IMAD.MOV.U32 R23, RZ, RZ, 0x1 ;  /* 0x00000001ff177424 */ /* 0x000fe200078e00ff */
[----:B------:R-:W-:-:S02]  /*05b0*/  ISETP.NE.AND P3, PT, R5, RZ, PT ;  /* 0x000000ff0500720c */ /* 0x000fc40003f65270 */
[----:B------:R-:W-:Y:S01]  /*05c0*/  SHF.R.S32.HI R7, RZ, 0x1f, R6 ;  /* 0x0000001fff077819 */ /* 0x000fe20000011406 */
[----:B------:R-:W-:Y:S01]  /*05d0*/  IMAD.IADD R8, R3, 0x1, -R8 ;  /* 0x0000000103087824 */ /* 0x000fe200078e0a08 */
[----:B------:R-:W4:Y:S02]  /*05e0*/  LDC R12, c[0x0][0x140] ;  /* 0x00005000ff0c7b82 */ /* 0x000f240000000800 */
[----:B------:R-:W-:Y:S02]  /*05f0*/  LEA.HI R7, R7, R6, RZ, 0x3 ;  /* 0x0000000607077211 */ /* 0x000fe400078f18ff */
[----:B0-----:R-:W-:Y:S02]  /*0600*/  ISETP.NE.OR P0, PT, R0, RZ, !P0 ;  /* 0x000000ff0000720c */ /* 0x001fe40004705670 */
[--C-:B------:R-:W-:Y:S02]  /*0610*/  SHF.R.S32.HI R0, RZ, 0x3, R7.reuse ;  /* 0x00000003ff007819 */ /* 0x100fe40000011407 */
[----:B------:R-:W-:-:S02]  /*0620*/  SHF.R.S32.HI R7, RZ, 0x1f, R7 ;  /* 0x0000001fff077819 */ /* 0x000fc40000011407 */
[----:B-1----:R-:W-:Y:S02]  /*0630*/  I2FP.F32.U32 R9, UR8 ;  /* 0x0000000800097c45 */ /* 0x002fe40008201000 */
[----:B------:R-:W-:-:S03]  /*0640*/  LEA.HI R7, R7, R0, RZ, 0x2 ;  /* 0x0000000007077211 */ /* 0x000fc600078f10ff */
[----:B------:R-:W-:Y:S01]  /*0650*/  FMUL R9, R9, UR4 ;  /* 0x0000000409097c20 */ /* 0x000fe20008400000 */
[----:B------:R-:W-:Y:S01]  /*0660*/  LOP3.LUT R7, R7, 0xfffffffc, RZ, 0xc0, !PT ;  /* 0xfffffffc07077812 */ /* 0x000fe200078ec0ff */
[----:B------:R-:W-:Y:S01]  /*0670*/  VOTEU.ALL UP0, P0 ;  /* 0x00000000003f7886 */ /* 0x000fe20000000000 */
[----:B--2---:R-:W-:Y:S01]  /*0680*/  I2FP.F32.U32 R11, R4 ;  /* 0x00000004000b7245 */ /* 0x004fe20000201000 */
[----:B------:R-:W-:Y:S01]  /*0690*/  ULDC UR4, c[0x0][0x154] ;  /* 0x0000550000047ab9 */ /* 0x000fe20000000800 */
[----:B------:R-:W-:Y:S01]  /*06a0*/  VOTEU.ALL UP1, P0 ;  /* 0x00000000003f7886 */ /* 0x000fe20000020000 */
[----:B------:R-:W-:Y:S01]  /*06b0*/  IMAD.IADD R7, R0, 0x1, -R7 ;  /* 0x0000000100077824 */ /* 0x000fe200078e0a07 */
[----:B------:R-:W0:Y:S01]  /*06c0*/  F2I.U32.TRUNC.NTZ R9, R9 ;  /* 0x0000000900097305 */ /* 0x000e22000020f000 */
[----:B------:R-:W1:Y:S01]  /*06d0*/  @!UP0 S2UR UR7, SR_CgaCtaId ;  /* 0x00000000000789c3 */ /* 0x000e620000008800 */
[----:B------:R-:W-:Y:S01]  /*06e0*/  @!UP0 UMOV UR6, 0x400 ;  /* 0x0000040000068882 */ /* 0x000fe20000000000 */
[----:B------:R-:W-:Y:S01]  /*06f0*/  IMAD R8, R8, 0x4, R7 ;  /* 0x0000000408087824 */ /* 0x000fe200078e0207 */
[----:B----4-:R-:W-:-:S04]  /*0700*/  ISETP.EQ.U32.AND P2, PT, R12, 0x1, PT ;  /* 0x000000010c00780c */ /* 0x010fc80003f42070 */
[----:B------:R-:W-:-:S04]  /*0710*/  SHF.R.S32.HI R3, RZ, 0x1f, R8 ;  /* 0x0000001fff037819 */ /* 0x000fc80000011408 */
[----:B------:R-:W-:Y:S01]  /*0720*/  LEA.HI R0, R3, R8, RZ, 0x2 ;  /* 0x0000000803007211 */ /* 0x000fe200078f10ff */
[----:B0-----:R-:W-:-:S03]  /*0730*/  IMAD.MOV R7, RZ, RZ, -R9 ;  /* 0x000000ffff077224 */ /* 0x001fc600078e0a09 */
[----:B------:R-:W-:Y:S01]  /*0740*/  LOP3.LUT R9, R0, 0xfffffffc, RZ, 0xc0, !PT ;  /* 0xfffffffc00097812 */ /* 0x000fe200078ec0ff */
[----:B---3--:R-:W-:Y:S02]  /*0750*/  IMAD R3, R10, R7, UR8 ;  /* 0x000000080a037e24 */ /* 0x008fe4000f8e0207 */
[----:B------:R-:W-:Y:S02]  /*0760*/  FMUL R10, R11, UR4 ;  /* 0x000000040b0a7c20 */ /* 0x000fe40008400000 */
[C---:B------:R-:W-:Y:S01]  /*0770*/  IMAD.IADD R0, R8.reuse, 0x1, -R9 ;  /* 0x0000000108007824 */ /* 0x040fe200078e0a09 */
[----:B------:R-:W0:Y:S01]  /*0780*/  LDC R7, c[0x0][0x148] ;  /* 0x00005200ff077b82 */ /* 0x000e220000000800 */
[----:B------:R-:W-:Y:S01]  /*0790*/  SHF.R.S32.HI R9, RZ, 0x1f, R2 ;  /* 0x0000001fff097819 */ /* 0x000fe20000011402 */
[----:B------:R-:W-:Y:S01]  /*07a0*/  IMAD.SHL.U32 R11, R8, 0x4, RZ ;  /* 0x00000004080b7824 */ /* 0x000fe200078e00ff */
[----:B------:R-:W-:Y:S01]  /*07b0*/  UMOV UR4, 0x20 ;  /* 0x0000002000047882 */ /* 0x000fe20000000000 */
[----:B------:R-:W-:Y:S01]  /*07c0*/  ISETP.NE.AND P4, PT, R0, R3, PT ;  /* 0x000000030000720c */ /* 0x000fe20003f85270 */
[----:B------:R-:W2:Y:S01]  /*07d0*/  F2I.U32.TRUNC.NTZ R10, R10 ;  /* 0x0000000a000a7305 */ /* 0x000ea2000020f000 */
[----:B------:R-:W-:Y:S01]  /*07e0*/  LEA.HI R9, R9, R2, RZ, 0x2 ;  /* 0x0000000209097211 */ /* 0x000fe200078f10ff */
[----:B------:R-:W-:-:S04]  /*07f0*/  @!UP0 UIADD3 UR4, -UR4, 0x100000, URZ ;  /* 0x0010000004048890 */ /* 0x000fc8000fffe13f */
[----:B------:R-:W-:Y:S02]  /*0800*/  @!UP0 USHF.L.U32 UR5, UR4, 0xb, URZ ;  /* 0x0000000b04058899 */ /* 0x000fe4000800063f */
[----:B------:R-:W-:Y:S01]  /*0810*/  @!UP0 USHF.L.U32 UR4, UR4, 0x1, URZ ;  /* 0x0000000104048899 */ /* 0x000fe2000800063f */
[----:B------:R-:W-:Y:S01]  /*0820*/  LOP3.LUT R152, R8, 0xc, R11, 0x78, !PT ;  /* 0x0000000c08987812 */ /* 0x000fe200078e780b */
[----:B-1----:R-:W-:Y:S01]  /*0830*/  @!UP0 ULEA UR6, UR7, UR6, 0x18 ;  /* 0x0000000607068291 */ /* 0x002fe2000f8ec03f */
[----:B------:R-:W-:Y:S01]  /*0840*/  LOP3.LUT R9, R9, 0xfffffffc, RZ, 0xc0, !PT ;  /* 0xfffffffc09097812 */ /* 0x000fe200078ec0ff */
[----:B------:R-:W-:Y:S01]  /*0850*/  VOTEU.ALL UP0, P0 ;  /* 0x00000000003f7886 */ /* 0x000fe20000000000 */
[----:B------:R-:W-:Y:S01]  /*0860*/  LOP3.LUT P0, RZ, R6, 0x7, RZ, 0xc0, !PT ;  /* 0x0000000706ff7812 */ /* 0x000fe2000780c0ff */
[----:B------:R-:W-:Y:S02]  /*0870*/  VIADD R6, R5, 0xffffffff ;  /* 0xffffffff05067836 */ /* 0x000fe40000000000 */
[----:B------:R-:W-:Y:S01]  /*0880*/  IMAD.IADD R0, R2, 0x1, -R9 ;  /* 0x0000000102007824 */ /* 0x000fe200078e0a09 */
[----:B------:R-:W-:-:S02]  /*0890*/  ISETP.LT.U32.AND P0, PT, R152, 0x8, !P0 ;  /* 0x000000089800780c */ /* 0x000fc40004701070 */
[----:B------:R-:W-:Y:S01]  /*08a0*/  @P4 SHF.R.S32.HI R9, RZ, 0x1f, R152 ;  /* 0x0000001fff094819 */ /* 0x000fe20000011498 */
[----:B--2---:R-:W-:Y:S01]  /*08b0*/  IMAD.MOV R21, RZ, RZ, -R10 ;  /* 0x000000ffff157224 */ /* 0x004fe200078e0a0a */
[C---:B------:R-:W-:Y:S01]  /*08c0*/  ISETP.NE.AND P1, PT, R0.reuse, 0x3, PT ;  /* 0x000000030000780c */ /* 0x040fe20003f25270 */
[----:B------:R-:W1:Y:S02]  /*08d0*/  FENCE.VIEW.ASYNC.S ;  /* 0x00000000000073c6 */ /* 0x000e640000000000 */
[----:B-1----:R1:W2:Y:S01]  /*08e0*/  @!UP0 SYNCS.EXCH.64 URZ, [UR6+0x130], UR4 ;  /* 0x00013004063f85b2 */ /* 0x0022a20008000100 */
[----:B------:R-:W-:Y:S01]  /*08f0*/  @P4 LEA.HI R9, R9, R152, RZ, 0x2 ;  /* 0x0000009809094211 */ /* 0x000fe200078f10ff */
[----:B0-----:R-:W-:Y:S01]  /*0900*/  IMAD R2, R7, R21, R4 ;  /* 0x0000001507027224 */ /* 0x001fe200078e0204 */
[----:B------:R-:W-:Y:S02]  /*0910*/  ISETP.EQ.OR P1, PT, R0, RZ, !P1 ;  /* 0x000000ff0000720c */ /* 0x000fe40004f22670 */
[----:B------:R-:W-:-:S02]  /*0920*/  @P4 SHF.R.S32.HI R9, RZ, 0x2, R9 ;  /* 0x00000002ff094819 */ /* 0x000fc40000011409 */
[----:B------:R-:W-:Y:S02]  /*0930*/  ISETP.EQ.AND P1, PT, R5, RZ, P1 ;  /* 0x000000ff0500720c */ /* 0x000fe40000f22270 */
[----:B------:R-:W-:Y:S02]  /*0940*/  @P4 ISETP.NE.AND P5, PT, R9, R2, PT ;  /* 0x000000020900420c */ /* 0x000fe40003fa5270 */
[----:B------:R-:W-:Y:S02]  /*0950*/  ISETP.GE.U32.AND P6, PT, R6, 0x2, PT ;  /* 0x000000020600780c */ /* 0x000fe40003fc6070 */
[----:B------:R-:W-:Y:S02]  /*0960*/  SEL R2, RZ, 0x1, !P0 ;  /* 0x00000001ff027807 */ /* 0x000fe40004000000 */
[----:B------:R-:W-:Y:S01]  /*0970*/  @P4 SEL R23, RZ, 0x1, P5 ;  /* 0x00000001ff174807 */ /* 0x000fe20002800000 */
[----:B------:R1:W0:Y:S01]  /*0980*/  @!UP1 SYNCS.EXCH.64 URZ, [UR6+0x138], UR4 ;  /* 0x00013804063f95b2 */ /* 0x0002220008000100 */
[----:B------:R-:W-:Y:S01]  /*0990*/  SEL R19, RZ, 0x1, !P1 ;  /* 0x00000001ff137807 */ /* 0x000fe20004800000 */
[----:B------:R-:W-:Y:S01]  /*09a0*/  NOP ;  /* 0x0000000000007918 */ /* 0x000fe20000000000 */
[----:B------:R-:W-:-:S02]  /*09b0*/  LOP3.LUT R23, R23, R2, RZ, 0xc0, !PT ;  /* 0x0000000217177212 */ /* 0x000fc400078ec0ff */
[----:B------:R-:W-:Y:S01]  /*09c0*/  SEL R19, R19, 0x2, P6 ;  /* 0x0000000213137807 */ /* 0x000fe20003000000 */
[----:B-12---:R-:W-:Y:S06]  /*09d0*/  @!P2 BRA `(.L_x_4) ;  /* 0x000000000008a947 */ /* 0x006fec0003800000 */
[----:B0-----:R-:W-:Y:S01]  /*09e0*/  UCGABAR_ARV ;  /* 0x00000000000079c7 */ /* 0x001fe20008000000 */
[----:B------:R-:W-:Y:S05]  /*09f0*/  BRA `(.L_x_5) ;  /* 0x0000000000047947 */ /* 0x000fea0003800000 */
.L_x_4:
[----:B0-----:R-:W-:Y:S01]  /*0a00*/  NOP ;  /* 0x0000000000007918 */ /* 0x001fe20000000000 */
.L_x_5:
[----:B------:R-:W0:Y:S01]  /*0a10*/  LDC R2, c[0x0][0x65c] ;  /* 0x00019700ff027b82 */ /* 0x000e220000000800 */
[----:B------:R-:W-:Y:S02]  /*0a20*/  IMAD.U32 R8, RZ, RZ, UR8 ;  /* 0x00000008ff087e24 */ /* 0x000fe4000f8e00ff */
[----:B------:R-:W-:Y:S01]  /*0a30*/  IMAD.MOV.U32 R9, RZ, RZ, RZ ;  /* 0x000000ffff097224 */ /* 0x000fe200078e00ff */
[----:B0-----:R-:W-:-:S04]  /*0a40*/  ISETP.NE.AND P1, PT, R2, 0x1, PT ;  /* 0x000000010200780c */ /* 0x001fc80003f25270 */
[----:B------:R-:W-:-:S09]  /*0a50*/  P2R R5, PR, RZ, 0x2 ;  /* 0x00000002ff057803 */ /* 0x000fd20000000000 */
[----:B------:R-:W0:Y:S01]  /*0a60*/  @P1 LDC R17, c[0x0][0x10] ;  /* 0x00000400ff111b82 */ /* 0x000e220000000800 */
[----:B------:R-:W-:Y:S02]  /*0a70*/  @P1 IMAD.MOV.U32 R5, RZ, RZ, RZ ;  /* 0x000000ffff051224 */ /* 0x000fe400078e00ff */
[----:B------:R-:W-:-:S05]  /*0a80*/  @P1 IMAD.MOV.U32 R13, RZ, RZ, RZ ;  /* 0x000000ffff0d1224 */ /* 0x000fca00078e00ff */
[----:B------:R-:W1:Y:S01]  /*0a90*/  @!P1 LDC R11, c[0x0][0xc] ;  /* 0x00000300ff0b9b82 */ /* 0x000e620000000800 */
[----:B0-----:R-:W-:-:S04]  /*0aa0*/  @P1 IMAD.WIDE.U32 R16, R17, UR8, R4 ;  /* 0x0000000811101c25 */ /* 0x001fc8000f8e0004 */
[----:B------:R-:W-:Y:S02]  /*0ab0*/  @P1 IMAD.IADD R17, R17, 0x1, R13 ;  /* 0x0000000111111824 */ /* 0x000fe400078e020d */
[----:B-1----:R-:W-:-:S04]  /*0ac0*/  @!P1 IMAD.WIDE.U32 R8, R4, R11, R8 ;  /* 0x0000000b04089225 */ /* 0x002fc800078e0008 */
[----:B------:R-:W-:Y:S02]  /*0ad0*/  @!P1 IMAD.MOV.U32 R16, RZ, RZ, R8 ;  /* 0x000000ffff109224 */ /* 0x000fe400078e0008 */
[----:B------:R-:W-:Y:S01]  /*0ae0*/  @!P1 IMAD.MOV.U32 R17, RZ, RZ, R9 ;  /* 0x000000ffff119224 */ /* 0x000fe200078e0009 */
[----:B------:R-:W-:Y:S06]  /*0af0*/  @!P2 BRA `(.L_x_6) ;  /* 0x00000000000ca947 */ /* 0x000fec0003800000 */
[----:B------:R-:W-:Y:S01]  /*0b00*/  UCGABAR_WAIT ;  /* 0x0000000000007dc7 */ /* 0x000fe20008000000 */
[----:B------:R-:W-:Y:S01]  /*0b10*/  CCTL.IVALL ;  /* 0x00000000ff00798f */ /* 0x000fe20002000000 */
[----:B------:R-:W-:Y:S05]  /*0b20*/  BRA `(.L_x_7) ;  /* 0x0000000000047947 */ /* 0x000fea0003800000 */
.L_x_6:
[----:B------:R-:W-:Y:S06]  /*0b30*/  BAR.SYNC.DEFER_BLOCKING 0x0 ;  /* 0x0000000000007b1d */ /* 0x000fec0000010000 */
.L_x_7:
[----:B------:R-:W-:Y:S05]  /*0b40*/  @!P3 BRA `(.L_x_8) ;  /* 0x0000007c0064b947 */ /* 0x000fea0003800000 */
[----:B------:R-:W-:-:S13]  /*0b50*/  ISETP.GT.U32.AND P0, PT, R6, 0x1, PT ;  /* 0x000000010600780c */ /* 0x000fda0003f04070 */
[----:B------:R-:W-:Y:S05]  /*0b60*/  @P0 EXIT ;  /* 0x000000000000094d */ /* 0x000fea0003800000 */
[----:B------:R-:W-:Y:S01]  /*0b70*/  ULDC.64 UR4, c[0x0][0x650] ;  /* 0x0001940000047ab9 */ /* 0x000fe20000000a00 */
[----:B------:R-:W-:Y:S01]  /*0b80*/  PRMT R0, RZ, 0x7610, R0 ;  /* 0x00007610ff007816 */ /* 0x000fe20000000000 */
[----:B------:R-:W-:Y:S01]  /*0b90*/  IMAD.MOV.U32 R154, RZ, RZ, -0x1 ;  /* 0xffffffffff9a7424 */ /* 0x000fe200078e00ff */
[----:B------:R-:W-:Y:S01]  /*0ba0*/  ISETP.GE.U32.AND P0, PT, R16, UR4, PT ;  /* 0x0000000410007c0c */ /* 0x000fe2000bf06070 */
[----:B------:R-:W-:Y:S02]  /*0bb0*/  IMAD.MOV.U32 R153, RZ, RZ, -0x1 ;  /* 0xffffffffff997424 */ /* 0x000fe400078e00ff */
[----:B------:R-:W-:Y:S01]  /*0bc0*/  IMAD.MOV.U32 R22, RZ, RZ, -0x1 ;  /* 0xffffffffff167424 */ /* 0x000fe200078e00ff */
[----:B------:R-:W-:-:S13]  /*0bd0*/  ISETP.GE.U32.AND.EX P0, PT, R17, UR5, PT, P0 ;  /* 0x0000000511007c0c */ /* 0x000fda000bf06100 */
[----:B------:R-:W-:Y:S05]  /*0be0*/  @P0 BRA `(.L_x_9) ;  /* 0x00000004002c0947 */ /* 0x000fea0003800000 */
[----:B------:R-:W0:Y:S01]  /*0bf0*/  LDC.64 R24, c[0x0][0x628] ;  /* 0x00018a00ff187b82 */ /* 0x000e220000000a00 */
[----:B------:R-:W-:Y:S02]  /*0c00*/  IMAD.MOV.U32 R8, RZ, RZ, R16 ;  /* 0x000000ffff087224 */ /* 0x000fe400078e0010 */
[----:B------:R-:W-:-:S05]  /*0c10*/  IMAD.MOV.U32 R9, RZ, RZ, R17 ;  /* 0x000000ffff097224 */ /* 0x000fca00078e0011 */
[----:B------:R-:W1:Y:S08]  /*0c20*/  LDC R0, c[0x0][0x630] ;  /* 0x00018c00ff007b82 */ /* 0x000e700000000800 */
[----:B------:R-:W2:Y:S01]  /*0c30*/  LDC.64 R26, c[0x0][0x620] ;  /* 0x00018800ff1a7b82 */ /* 0x000ea20000000a00 */
[----:B0-----:R-:W-:-:S04]  /*0c40*/  ISETP.NE.U32.AND P0, PT, R24, RZ, PT ;  /* 0x000000ff1800720c */ /* 0x001fc80003f05070 */
[----:B------:R-:W-:-:S13]  /*0c50*/  ISETP.NE.AND.EX P0, PT, R25, RZ, PT, P0 ;  /* 0x000000ff1900720c */ /* 0x000fda0003f05300 */
[----:B-12---:R-:W-:Y:S05]  /*0c60*/  @!P0 BRA `(.L_x_10) ;  /* 0x0000000000288947 */ /* 0x006fea0003800000 */
[----:B------:R-:W0:Y:S02]  /*0c70*/  LDC R13, c[0x0][0x634] ;  /* 0x00018d00ff0d7b82 */ /* 0x000e240000000800 */
[----:B0-----:R-:W-:-:S05]  /*0c80*/  IADD3 R13, P0, R16, R13, RZ ;  /* 0x0000000d100d7210 */ /* 0x001fca0007f1e0ff */
[----:B------:R-:W-:-:S04]  /*0c90*/  IMAD.X R15, RZ, RZ, R17, P0 ;  /* 0x000000ffff0f7224 */ /* 0x000fc800000e0611 */
[----:B------:R-:W-:-:S04]  /*0ca0*/  IMAD.WIDE.U32 R8, R15, R24, RZ ;  /* 0x000000180f087225 */ /* 0x000fc800078e00ff */
[----:B------:R-:W-:-:S04]  /*0cb0*/  IMAD.WIDE.U32 R10, P0, R13, R25, R8 ;  /* 0x000000190d0a7225 */ /* 0x000fc80007800008 */
[----:B------:R-:W-:-:S04]  /*0cc0*/  IMAD.WIDE.U32 R8, R13, R24, RZ ;  /* 0x000000180d087225 */ /* 0x000fc800078e00ff */
[----:B------:R-:W-:Y:S01]  /*0cd0*/  IMAD.X R13, RZ, RZ, RZ, P0 ;  /* 0x000000ffff0d7224 */ /* 0x000fe200000e06ff */
[----:B------:R-:W-:Y:S01]  /*0ce0*/  IADD3 RZ, P0, R9, R10, RZ ;  /* 0x0000000a09ff7210 */ /* 0x000fe20007f1e0ff */
[----:B------:R-:W-:-:S04]  /*0cf0*/  IMAD.MOV.U32 R12, RZ, RZ, R11 ;  /* 0x000000ffff0c7224 */ /* 0x000fc800078e000b */
[----:B------:R-:W-:-:S08]  /*0d00*/  IMAD.WIDE.U32.X R8, R15, R25, R12, P0 ;  /* 0x000000190f087225 */ /* 0x000fd000000e040c */
.L_x_10:
[----:B------:R-:W0:Y:S01]  /*0d10*/  LDC.64 R24, c[0x0][0x640] ;  /* 0x00019000ff187b82 */ /* 0x000e220000000a00 */
[-CC-:B------:R-:W-:Y:S01]  /*0d20*/  SHF.R.U64 R28, R8, R0.reuse, R9.reuse ;  /* 0x00000000081c7219 */ /* 0x180fe20000001209 */
[----:B------:R-:W-:Y:S01]  /*0d30*/  IMAD R30, R7, R21, R4 ;  /* 0x00000015071e7224 */ /* 0x000fe200078e0204 */
[----:B------:R-:W-:Y:S01]  /*0d40*/  SHF.R.U32.HI R0, RZ, R0, R9 ;  /* 0x00000000ff007219 */ /* 0x000fe20000011609 */
[----:B------:R-:W-:Y:S01]  /*0d50*/  IMAD.MOV.U32 R21, RZ, RZ, 0x1 ;  /* 0x00000001ff157424 */ /* 0x000fe200078e00ff */
[----:B------:R-:W-:-:S03]  /*0d60*/  IADD3 R5, P0, RZ, -R28, RZ ;  /* 0x8000001cff057210 */ /* 0x000fc60007f1e0ff */
[----:B------:R-:W1:Y:S02]  /*0d70*/  LDC R6, c[0x0][0x618] ;  /* 0x00018600ff067b82 */ /* 0x000e640000000800 */
[----:B------:R-:W-:-:S04]  /*0d80*/  IMAD.X R9, RZ, RZ, ~R0, P0 ;  /* 0x000000ffff097224 */ /* 0x000fc800000e0e00 */
[-C--:B------:R-:W-:Y:S02]  /*0d90*/  IMAD R0, R9, R26.reuse, RZ ;  /* 0x0000001a09007224 */ /* 0x080fe400078e02ff */
[----:B------:R-:W2:Y:S01]  /*0da0*/  LDC R11, c[0x0][0x608] ;  /* 0x00018200ff0b7b82 */ /* 0x000ea20000000800 */
[----:B------:R-:W-:-:S04]  /*0db0*/  IMAD.WIDE.U32 R8, R5, R26, R16 ;  /* 0x0000001a05087225 */ /* 0x000fc800078e0010 */
[----:B------:R-:W-:-:S03]  /*0dc0*/  IMAD R5, R5, R27, R0 ;  /* 0x0000001b05057224 */ /* 0x000fc600078e0200 */
[----:B------:R-:W3:Y:S01]  /*0dd0*/  LDC R12, c[0x0][0x658] ;  /* 0x00019600ff0c7b82 */ /* 0x000ee20000000800 */
[----:B0-----:R-:W-:Y:S01]  /*0de0*/  ISETP.NE.U32.AND P0, PT, R24, RZ, PT ;  /* 0x000000ff1800720c */ /* 0x001fe20003f05070 */
[----:B------:R-:W-:Y:S02]  /*0df0*/  IMAD.IADD R5, R9, 0x1, R5 ;  /* 0x0000000109057824 */ /* 0x000fe400078e0205 */
[----:B------:R-:W-:Y:S01]  /*0e00*/  IMAD.MOV.U32 R9, RZ, RZ, -0x1 ;  /* 0xffffffffff097424 */ /* 0x000fe200078e00ff */
[----:B------:R-:W-:-:S03]  /*0e10*/  ISETP.NE.AND.EX P0, PT, R25, RZ, PT, P0 ;  /* 0x000000ff1900720c */ /* 0x000fc60003f05300 */
[----:B------:R-:W0:Y:S01]  /*0e20*/  LDC R15, c[0x0][0x600] ;  /* 0x00018000ff0f7b82 */ /* 0x000e220000000800 */
[-CC-:B-1----:R-:W-:Y:S02]  /*0e30*/  SHF.R.U64 R13, R8, R6.reuse, R5.reuse ;  /* 0x00000006080d7219 */ /* 0x182fe40000001205 */
[----:B------:R-:W-:-:S05]  /*0e40*/  SHF.R.U32.HI R0, RZ, R6, R5 ;  /* 0x00000006ff007219 */ /* 0x000fca0000011605 */
[----:B------:R-:W1:Y:S01]  /*0e50*/  LDC R14, c[0x0][0x648] ;  /* 0x00019200ff0e7b82 */ /* 0x000e620000000800 */
[-CC-:B--2---:R-:W-:Y:S02]  /*0e60*/  SHF.R.U64 R27, R13, R11.reuse, R0.reuse ;  /* 0x0000000b0d1b7219 */ /* 0x184fe40000001200 */
[----:B------:R-:W-:-:S05]  /*0e70*/  SHF.R.U32.HI R5, RZ, R11, R0 ;  /* 0x0000000bff057219 */ /* 0x000fca0000011600 */
[----:B------:R-:W2:Y:S01]  /*0e80*/  LDC R20, c[0x0][0x638] ;  /* 0x00018e00ff147b82 */ /* 0x000ea20000000800 */
[-CC-:B---3--:R-:W-:Y:S02]  /*0e90*/  SHF.R.U64 R26, R27, R12.reuse, R5.reuse ;  /* 0x0000000c1b1a7219 */ /* 0x188fe40000001205 */
[-C--:B------:R-:W-:Y:S02]  /*0ea0*/  SHF.L.U32 R0, R9, R12.reuse, RZ ;  /* 0x0000000c09007219 */ /* 0x080fe400000006ff */
[----:B------:R-:W-:Y:S01]  /*0eb0*/  SHF.R.U32.HI R5, RZ, R12, R5 ;  /* 0x0000000cff057219 */ /* 0x000fe20000011605 */
[----:B------:R-:W-:Y:S01]  /*0ec0*/  IMAD.MOV.U32 R4, RZ, RZ, R26 ;  /* 0x000000ffff047224 */ /* 0x000fe200078e001a */
[----:B------:R-:W-:Y:S01]  /*0ed0*/  LOP3.LUT R10, RZ, R0, RZ, 0x33, !PT ;  /* 0x00000000ff0a7212 */ /* 0x000fe200078e33ff */
[----:B------:R-:W3:Y:S01]  /*0ee0*/  LDC R22, c[0x0][0x610] ;  /* 0x00018400ff167b82 */ /* 0x000ee20000000800 */
[----:B------:R-:W-:Y:S05]  /*0ef0*/  @!P0 BRA `(.L_x_11) ;  /* 0x0000000000288947 */ /* 0x000fea0003800000 */
[----:B------:R-:W4:Y:S02]  /*0f00*/  LDC R9, c[0x0][0x64c] ;  /* 0x00019300ff097b82 */ /* 0x000f240000000800 */
[----:B----4-:R-:W-:-:S05]  /*0f10*/  IADD3 R9, P0, R26, R9, RZ ;  /* 0x000000091a097210 */ /* 0x010fca0007f1e0ff */
        /* <DEDUP_REMOVED lines=8> */
.L_x_11:
[----:B-1----:R-:W-:Y:S01]  /*0fa0*/  SHF.R.U64 R4, R4, R14, R5 ;  /* 0x0000000e04047219 */ /* 0x002fe20000001205 */
[----:B0-----:R-:W-:Y:S01]  /*0fb0*/  VIADD R6, R15, 0xffffffff ;  /* 0xffffffff0f067836 */ /* 0x001fe20000000000 */
[----:B------:R-:W-:Y:S02]  /*0fc0*/  SHF.L.U32 R0, R21, R12, RZ ;  /* 0x0000000c15007219 */ /* 0x000fe400000006ff */
[----:B------:R-:W-:Y:S01]  /*0fd0*/  LOP3.LUT R5, R27, R10, RZ, 0xc0, !PT ;  /* 0x0000000a1b057212 */ /* 0x000fe200078ec0ff */
[----:B------:R-:W-:Y:S01]  /*0fe0*/  IMAD.MOV R7, RZ, RZ, -R4 ;  /* 0x000000ffff077224 */ /* 0x000fe200078e0a04 */
[----:B------:R-:W-:Y:S02]  /*0ff0*/  SEL R3, R3, R30, !P1 ;  /* 0x0000001e03037207 */ /* 0x000fe40004800000 */
[----:B------:R-:W-:Y:S01]  /*1000*/  LOP3.LUT R6, R13, R6, RZ, 0xc0, !PT ;  /* 0x000000060d067212 */ /* 0x000fe200078ec0ff */
[----:B------:R-:W-:Y:S02]  /*1010*/  IMAD R4, R0, R4, R5 ;  /* 0x0000000400047224 */ /* 0x000fe400078e0205 */
[----:B--2---:R-:W-:-:S02]  /*1020*/  IMAD R0, R7, R20, R26 ;  /* 0x0000001407007224 */ /* 0x004fc400078e021a */
[----:B---3--:R-:W-:Y:S02]  /*1030*/  IMAD R3, R4, R22, R3 ;  /* 0x0000001604037224 */ /* 0x008fe400078e0203 */
[----:B------:R-:W-:Y:S02]  /*1040*/  IMAD R154, R0, R15, R6 ;  /* 0x0000000f009a7224 */ /* 0x000fe400078e0206 */
[----:B------:R-:W-:Y:S02]  /*1050*/  IMAD.MOV.U32 R4, RZ, RZ, 0x1 ;  /* 0x00000001ff047424 */ /* 0x000fe400078e00ff */
[----:B------:R-:W-:Y:S01]  /*1060*/  IMAD.MOV.U32 R22, RZ, RZ, R28 ;  /* 0x000000ffff167224 */ /* 0x000fe200078e001c */
[----:B------:R-:W-:Y:S02]  /*1070*/  SEL R153, R154, R3, !P1 ;  /* 0x000000039a997207 */ /* 0x000fe40004800000 */
[----:B------:R-:W-:Y:S02]  /*1080*/  PRMT R0, R4, 0x7610, R0 ;  /* 0x0000761004007816 */ /* 0x000fe40000000000 */
[----:B------:R-:W-:-:S07]  /*1090*/  SEL R154, R3, R154, !P1 ;  /* 0x0000009a039a7207 */ /* 0x000fce0004800000 */
.L_x_9:
[----:B------:R-:W-:-:S08]  /*10a0*/  NOP ;  /* 0x0000000000007918 */ /* 0x000fd00000000000 */
[----:B------:R-:W0:Y:S02]  /*10b0*/  USETMAXREG.TRY_ALLOC.CTAPOOL UP0, 0xe8 ;  /* 0x000000e8000079c8 */ /* 0x000e240008000600 */
[----:B0-----:R-:W-:-:S13]  /*10c0*/  PLOP3.LUT P0, PT, PT, PT, UP0, 0x80, 0x0 ;  /* 0x000000000000781c */ /* 0x001fda0003f0f008 */
[----:B------:R-:W-:Y:S05]  /*10d0*/  @!P0 BRA `(.L_x_9) ;  /* 0xfffffffc00f08947 */ /* 0x000fea000383ffff */
[----:B------:R-:W-:Y:S01]  /*10e0*/  ULDC.64 UR4, c[0x0][0x598] ;  /* 0x0001660000047ab9 */ /* 0x000fe20000000a00 */
[----:B------:R-:W-:Y:S01]  /*10f0*/  ULDC.64 UR36, c[0x0][0x208] ;  /* 0x0000820000247ab9 */ /* 0x000fe20000000a00 */
[----:B------:R-:W-:-:S04]  /*1100*/  ISETP.NE.U32.AND P0, PT, RZ, UR4, PT ;  /* 0x00000004ff007c0c */ /* 0x000fc8000bf05070 */
[----:B------:R-:W-:-:S13]  /*1110*/  ISETP.NE.AND.EX P0, PT, RZ, UR5, PT, P0 ;  /* 0x00000005ff007c0c */ /* 0x000fda000bf05300 */
[----:B------:R-:W-:Y:S05]  /*1120*/  @!P0 BRA `(.L_x_12) ;  /* 0x00000000001c8947 */ /* 0x000fea0003800000 */
[----:B------:R-:W0:Y:S02]  /*1130*/  LDC.64 R4, c[0x0][0x598] ;  /* 0x00016600ff047b82 */ /* 0x000e240000000a00 */
[----:B0-----:R-:W2:Y:S02]  /*1140*/  LDG.E.64 R4, desc[UR36][R4.64] ;  /* 0x0000002404047981 */ /* 0x001ea4000c1e1b00 */
[----:B--2---:R-:W-:-:S04]  /*1150*/  ISETP.NE.U32.AND P0, PT, R4, RZ, PT ;  /* 0x000000ff0400720c */ /* 0x004fc80003f05070 */
[----:B------:R-:W-:-:S13]  /*1160*/  ISETP.NE.AND.EX P0, PT, R5, RZ, PT, P0 ;  /* 0x000000ff0500720c */ /* 0x000fda0003f05300 */
[----:B------:R-:W-:Y:S05]  /*1170*/  @!P0 BRA `(.L_x_12) ;  /* 0x0000000000088947 */ /* 0x000fea0003800000 */
[----:B------:R0:W5:Y:S01]  /*1180*/  LD.E R155, desc[UR36][R4.64] ;  /* 0x00000024049b7980 */ /* 0x000162000c101900 */
[----:B------:R-:W-:Y:S05]  /*1190*/  BRA `(.L_x_13) ;  /* 0x0000000000247947 */ /* 0x000fea0003800000 */
.L_x_12:
[----:B------:R-:W-:Y:S02]  /*11a0*/  ULDC.64 UR4, c[0x0][0x588] ;  /* 0x0001620000047ab9 */ /* 0x000fe40000000a00 */
[----:B------:R-:W-:-:S04]  /*11b0*/  ISETP.NE.U32.AND P0, PT, RZ, UR4, PT ;  /* 0x00000004ff007c0c */ /* 0x000fc8000bf05070 */
[----:B------:R-:W-:-:S13]  /*11c0*/  ISETP.NE.AND.EX P0, PT, RZ, UR5, PT, P0 ;  /* 0x00000005ff007c0c */ /* 0x000fda000bf05300 */
[----:B------:R-:W-:Y:S05]  /*11d0*/  @!P0 BRA `(.L_x_14) ;  /* 0x00000000000c8947 */ /* 0x000fea0003800000 */
[----:B------:R-:W0:Y:S02]  /*11e0*/  LDC.64 R4, c[0x0][0x588] ;  /* 0x00016200ff047b82 */ /* 0x000e240000000a00 */
[----:B0-----:R1:W5:Y:S01]  /*11f0*/  LDG.E R155, desc[UR36][R4.64] ;  /* 0x00000024049b7981 */ /* 0x001362000c1e1900 */
[----:B------:R-:W-:Y:S05]  /*1200*/  BRA `(.L_x_13) ;  /* 0x0000000000087947 */ /* 0x000fea0003800000 */
.L_x_14:
[----:B------:R-:W-:Y:S02]  /*1210*/  ULDC UR4, c[0x0][0x580] ;  /* 0x0001600000047ab9 */ /* 0x000fe40000000800 */
[----:B------:R-:W-:-:S07]  /*1220*/  IMAD.U32 R155, RZ, RZ, UR4 ;  /* 0x00000004ff9b7e24 */ /* 0x000fce000f8e00ff */
.L_x_13:
[----:B------:R-:W-:Y:S02]  /*1230*/  ULDC.64 UR4, c[0x0][0x5a0] ;  /* 0x0001680000047ab9 */ /* 0x000fe40000000a00 */
[----:B------:R-:W-:-:S04]  /*1240*/  ISETP.NE.U32.AND P0, PT, RZ, UR4, PT ;  /* 0x00000004ff007c0c */ /* 0x000fc8000bf05070 */
[----:B------:R-:W-:-:S13]  /*1250*/  ISETP.NE.AND.EX P0, PT, RZ, UR5, PT, P0 ;  /* 0x00000005ff007c0c */ /* 0x000fda000bf05300 */
[----:B------:R-:W-:Y:S05]  /*1260*/  @!P0 BRA `(.L_x_15) ;  /* 0x00000000001c8947 */ /* 0x000fea0003800000 */
[----:B01----:R-:W0:Y:S02]  /*1270*/  LDC.64 R4, c[0x0][0x5a0] ;  /* 0x00016800ff047b82 */ /* 0x003e240000000a00 */
[----:B0-----:R-:W2:Y:S02]  /*1280*/  LDG.E.64 R4, desc[UR36][R4.64] ;  /* 0x0000002404047981 */ /* 0x001ea4000c1e1b00 */
[----:B--2---:R-:W-:-:S04]  /*1290*/  ISETP.NE.U32.AND P0, PT, R4, RZ, PT ;  /* 0x000000ff0400720c */ /* 0x004fc80003f05070 */
[----:B------:R-:W-:-:S13]  /*12a0*/  ISETP.NE.AND.EX P0, PT, R5, RZ, PT, P0 ;  /* 0x000000ff0500720c */ /* 0x000fda0003f05300 */
[----:B------:R-:W-:Y:S05]  /*12b0*/  @!P0 BRA `(.L_x_15) ;  /* 0x0000000000088947 */ /* 0x000fea0003800000 */
[----:B------:R0:W5:Y:S01]  /*12c0*/  LD.E R156, desc[UR36][R4.64] ;  /* 0x00000024049c7980 */ /* 0x000162000c101900 */
[----:B------:R-:W-:Y:S05]  /*12d0*/  BRA `(.L_x_16) ;  /* 0x0000000000247947 */ /* 0x000fea0003800000 */
.L_x_15:
[----:B------:R-:W-:Y:S02]  /*12e0*/  ULDC.64 UR4, c[0x0][0x590] ;  /* 0x0001640000047ab9 */ /* 0x000fe40000000a00 */
[----:B------:R-:W-:-:S04]  /*12f0*/  ISETP.NE.U32.AND P0, PT, RZ, UR4, PT ;  /* 0x00000004ff007c0c */ /* 0x000fc8000bf05070 */
[----:B------:R-:W-:-:S13]  /*1300*/  ISETP.NE.AND.EX P0, PT, RZ, UR5, PT, P0 ;  /* 0x00000005ff007c0c */ /* 0x000fda000bf05300 */
[----:B------:R-:W-:Y:S05]  /*1310*/  @!P0 BRA `(.L_x_17) ;  /* 0x00000000000c8947 */ /* 0x000fea0003800000 */
[----:B------:R-:W2:Y:S02]  /*1320*/  LDC.64 R156, c[0x0][0x590] ;  /* 0x00016400ff9c7b82 */ /* 0x000ea40000000a00 */
[----:B--2---:R2:W5:Y:S01]  /*1330*/  LDG.E R156, desc[UR36][R156.64] ;  /* 0x000000249c9c7981 */ /* 0x004562000c1e1900 */
[----:B------:R-:W-:Y:S05]  /*1340*/  BRA `(.L_x_16) ;  /* 0x0000000000087947 */ /* 0x000fea0003800000 */
.L_x_17:
[----:B------:R-:W-:Y:S02]  /*1350*/  ULDC UR4, c[0x0][0x584] ;  /* 0x0001610000047ab9 */ /* 0x000fe40000000800 */
[----:B------:R-:W-:-:S07]  /*1360*/  IMAD.U32 R156, RZ, RZ, UR4 ;  /* 0x00000004ff9c7e24 */ /* 0x000fce000f8e00ff */
.L_x_16:
[----:B------:R-:W-:-:S13]  /*1370*/  LOP3.LUT P0, RZ, R0, 0xff, RZ, 0xc0, !PT ;  /* 0x000000ff00ff7812 */ /* 0x000fda000780c0ff */
[----:B------:R-:W-:Y:S05]  /*1380*/  @!P0 EXIT ;  /* 0x000000000000894d */ /* 0x000fea0003800000 */
[----:B------:R-:W-:Y:S01]  /*1390*/  ULDC UR4, c[0x0][0x28c] ;  /* 0x0000a30000047ab9 */ /* 0x000fe20000000800 */
[----:B------:R-:W-:Y:S01]  /*13a0*/  UMOV UR38, URZ ;  /* 0x0000003f00267c82 */ /* 0x000fe20008000000 */
[----:B------:R-:W-:Y:S01]  /*13b0*/  UIADD3 UR4, UR4, 0x1f, URZ ;  /* 0x0000001f04047890 */ /* 0x000fe2000fffe03f */
[----:B------:R-:W-:-:S03]  /*13c0*/  UMOV UR39, URZ ;  /* 0x0000003f00277c82 */ /* 0x000fc60008000000 */
[----:B------:R-:W-:-:S04]  /*13d0*/  USHF.R.S32.HI UR5, URZ, 0x1f, UR4 ;  /* 0x0000001f3f057899 */ /* 0x000fc80008011404 */
[----:B------:R-:W-:-:S04]  /*13e0*/  ULEA.HI UR5, UR5, UR4, URZ, 0x5 ;  /* 0x0000000405057291 */ /* 0x000fc8000f8f283f */
[----:B------:R-:W-:-:S12]  /*13f0*/  USHF.R.S32.HI UR40, URZ, 0x5, UR5 ;  /* 0x000000053f287899 */ /* 0x000fd80008011405 */
.L_x_297:
[----:B------:R-:W-:Y:S01]  /*1400*/  LOP3.LUT R0, R18, 0x80, RZ, 0xc0, !PT ;  /* 0x0000008012007812 */ /* 0x000fe200078ec0ff */
[----:B---3--:R-:W3:Y:S01]  /*1410*/  S2UR UR7, SR_CgaCtaId ;  /* 0x00000000000779c3 */ /* 0x008ee20000008800 */
[----:B------:R-:W-:Y:S02]  /*1420*/  UMOV UR6, 0x400 ;  /* 0x0000040000067882 */ /* 0x000fe40000000000 */
[----:B------:R-:W-:-:S06]  /*1430*/  SHF.R.U32.HI R0, RZ, 0x7, R0 ;  /* 0x00000007ff007819 */ /* 0x000fcc0000011600 */
[----:B----4-:R-:W4:Y:S01]  /*1440*/  SHFL.IDX PT, R0, R0, RZ, 0x1f ;  /* 0x00001fff00007589 */ /* 0x010f2200000e0000 */
[----:B---3--:R-:W-:Y:S01]  /*1450*/  ULEA UR6, UR7, UR6, 0x18 ;  /* 0x0000000607067291 */ /* 0x008fe2000f8ec03f */
[----:B----4-:R-:W-:-:S13]  /*1460*/  R2UR UR4, R0 ;  /* 0x00000000000472ca */ /* 0x010fda00000e0000 */
[----:B------:R-:W-:-:S04]  /*1470*/  ULEA.HI UR5, UR4, UR4, URZ, 0x1 ;  /* 0x0000000404057291 */ /* 0x000fc8000f8f083f */
[----:B------:R-:W-:-:S04]  /*1480*/  ULOP3.LUT UR5, UR5, 0x1ffffe, URZ, 0xc0, !UPT ;  /* 0x001ffffe05057892 */ /* 0x000fc8000f8ec03f */
[----:B------:R-:W-:-:S03]  /*1490*/  UIADD3 UR5, UR4, -UR5, URZ ;  /* 0x8000000504057290 */ /* 0x000fc6000fffe03f */
[----:B------:R-:W-:Y:S01]  /*14a0*/  ULDC UR4, c[0x0][0x28c] ;  /* 0x0000a30000047ab9 */ /* 0x000fe20000000800 */
[----:B------:R-:W-:Y:S01]  /*14b0*/  ULEA UR5, UR5, UR6, 0xb ;  /* 0x0000000605057291 */ /* 0x000fe2000f8e583f */
[----:B------:R-:W-:-:S03]  /*14c0*/  ISETP.LT.AND P0, PT, RZ, UR4, PT ;  /* 0x00000004ff007c0c */ /* 0x000fc6000bf01270 */
[----:B------:R-:W-:-:S04]  /*14d0*/  UIADD3 UR5, UR5, 0x200, URZ ;  /* 0x0000020005057890 */ /* 0x000fc8000fffe03f */
[----:B------:R-:W-:-:S04]  /*14e0*/  USHF.R.U32.HI UR5, URZ, 0x4, UR5 ;  /* 0x000000043f057899 */ /* 0x000fc80008011605 */
[----:B------:R-:W-:Y:S02]  /*14f0*/  ULOP3.LUT UR41, UR5, 0x3fff, URZ, 0xc0, !UPT ;  /* 0x00003fff05297892 */ /* 0x000fe4000f8ec03f */
[----:B------:R-:W-:Y:S10]  /*1500*/  @P0 BRA `(.L_x_18) ;  /* 0x0000000000400947 */ /* 0x000ff40003800000 */
[----:B------:R-:W-:Y:S01]  /*1510*/  MOV R0, 0x0 ;  /* 0x0000000000007802 */ /* 0x000fe20000000f00 */
[----:B------:R-:W-:Y:S01]  /*1520*/  ULDC.64 UR4, c[0x4][0x68] ;  /* 0x01001a0000047ab9 */ /* 0x000fe20000000a00 */
[----:B------:R-:W-:Y:S01]  /*1530*/  ULDC.64 UR6, c[0x4][0x8] ;  /* 0x0100020000067ab9 */ /* 0x000fe20000000a00 */
[----:B01----:R-:W-:Y:S01]  /*1540*/  IMAD.U32 R4, RZ, RZ, UR4 ;  /* 0x00000004ff047e24 */ /* 0x003fe2000f8e00ff */
[----:B------:R0:W1:Y:S01]  /*1550*/  LDC.64 R14, c[0x4][R0] ;  /* 0x01000000000e7b82 */ /* 0x0000620000000a00 */
[----:B------:R-:W-:Y:S01]  /*1560*/  IMAD.U32 R5, RZ, RZ, UR5 ;  /* 0x00000005ff057e24 */ /* 0x000fe2000f8e00ff */
[----:B------:R-:W-:Y:S01]  /*1570*/  ULDC.64 UR4, c[0x4][0x70] ;  /* 0x01001c0000047ab9 */ /* 0x000fe20000000a00 */
[----:B------:R-:W-:Y:S02]  /*1580*/  IMAD.U32 R10, RZ, RZ, UR6 ;  /* 0x00000006ff0a7e24 */ /* 0x000fe4000f8e00ff */
[----:B------:R-:W-:Y:S02]  /*1590*/  IMAD.U32 R6, RZ, RZ, UR4 ;  /* 0x00000004ff067e24 */ /* 0x000fe4000f8e00ff */
[----:B------:R-:W-:-:S02]  /*15a0*/  IMAD.U32 R7, RZ, RZ, UR5 ;  /* 0x00000005ff077e24 */ /* 0x000fc4000f8e00ff */
[----:B------:R-:W-:Y:S02]  /*15b0*/  IMAD.U32 R11, RZ, RZ, UR7 ;  /* 0x00000007ff0b7e24 */ /* 0x000fe4000f8e00ff */
[----:B------:R-:W-:Y:S02]  /*15c0*/  IMAD.MOV.U32 R8, RZ, RZ, 0x1e1 ;  /* 0x000001e1ff087424 */ /* 0x000fe400078e00ff */
[----:B------:R-:W-:Y:S02]  /*15d0*/  IMAD.MOV.U32 R12, RZ, RZ, 0x1 ;  /* 0x00000001ff0c7424 */ /* 0x000fe400078e00ff */
[----:B0-----:R-:W-:-:S07]  /*15e0*/  IMAD.MOV.U32 R13, RZ, RZ, RZ ;  /* 0x000000ffff0d7224 */ /* 0x001fce00078e00ff */
[----:B------:R-:W-:-:S07]  /*15f0*/  LEPC R20, `(.L_x_18) ;  /* 0x000000001014794e */ /* 0x000fce0000000000 */
[----:B-12--5:R-:W-:Y:S05]  /*1600*/  CALL.ABS.NOINC R14 ;  /* 0x000000000e007343 */ /* 0x026fea0003c00000 */
.L_x_18:
[----:B------:R-:W-:-:S04]  /*1610*/  LOP3.LUT R0, R19, 0x1, RZ, 0xfc, !PT ;  /* 0x0000000113007812 */ /* 0x000fc800078efcff */
[----:B------:R-:W-:-:S13]  /*1620*/  ISETP.NE.AND P0, PT, R0, 0x3, PT ;  /* 0x000000030000780c */ /* 0x000fda0003f05270 */
[----:B------:R-:W-:Y:S05]  /*1630*/  @!P0 BRA `(.L_x_19) ;  /* 0x0000000000048947 */ /* 0x000fea0003800000 */
[----:B------:R-:W-:Y:S01]  /*1640*/  BPT.TRAP 0x1 ;  /* 0x000000040000795c */ /* 0x000fe20000300000 */
.L_x_19:
[----:B------:R-:W3:Y:S01]  /*1650*/  S2UR UR5, SR_CgaCtaId ;  /* 0x00000000000579c3 */ /* 0x000ee20000008800 */
[----:B------:R-:W-:Y:S01]  /*1660*/  UMOV UR4, 0x400 ;  /* 0x0000040000047882 */ /* 0x000fe20000000000 */
[----:B------:R-:W-:Y:S02]  /*1670*/  IMAD.U32 R0, RZ, RZ, UR38 ;  /* 0x00000026ff007e24 */ /* 0x000fe4000f8e00ff */
[----:B------:R-:W-:-:S03]  /*1680*/  IMAD.U32 R3, RZ, RZ, UR39 ;  /* 0x00000027ff037e24 */ /* 0x000fc6000f8e00ff */
[----:B------:R-:W-:Y:S01]  /*1690*/  SHF.L.U32 R0, R0, 0x1f, RZ ;  /* 0x0000001f00007819 */ /* 0x000fe200000006ff */
[----:B---3--:R-:W-:-:S06]  /*16a0*/  ULEA UR4, UR5, UR4, 0x18 ;  /* 0x0000000405047291 */ /* 0x008fcc000f8ec03f */
[----:B------:R-:W-:-:S04]  /*16b0*/  IMAD.U32 R6, RZ, RZ, UR4 ;  /* 0x00000004ff067e24 */ /* 0x000fc8000f8e00ff */
[----:B------:R-:W-:-:S04]  /*16c0*/  IMAD R3, R3, 0x8, R6 ;  /* 0x0000000803037824 */ /* 0x000fc800078e0206 */
[----:B------:R3:W4:Y:S01]  /*16d0*/  SYNCS.PHASECHK.TRANS64.TRYWAIT P1, [R3+URZ], R0 ;  /* 0x00000000030075a7 */ /* 0x000722000802017f */
[----:B------:R-:W-:Y:S05]  /*16e0*/  @!P0 BRA `(.L_x_20) ;  /* 0x0000000000048947 */ /* 0x000fea0003800000 */
[----:B------:R-:W-:Y:S01]  /*16f0*/  BPT.TRAP 0x1 ;  /* 0x000000040000795c */ /* 0x000fe20000300000 */
.L_x_20:
[----:B----4-:R-:W-:Y:S05]  /*1700*/  @P1 BRA `(.L_x_21) ;  /* 0x0000000000081947 */ /* 0x010fea0003800000 */
[----:B------:R-:W4:Y:S02]  /*1710*/  SYNCS.PHASECHK.TRANS64.TRYWAIT P1, [R3+URZ], R0 ;  /* 0x00000000030075a7 */ /* 0x000f24000802017f */
[----:B----4-:R-:W-:Y:S05]  /*1720*/  @!P1 BRA `(.L_x_22) ;  /* 0x0000009000189947 */ /* 0x010fea0003800000 */
.L_x_21:
[----:B------:R-:W-:-:S04]  /*1730*/  UISETP.LT.AND UP0, UPT, UR40, 0x1, UPT ;  /* 0x000000012800788c */ /* 0x000fc8000bf01270 */
[----:B------:R-:W-:-:S06]  /*1740*/  USEL UR4, UR40, 0x1, UP0 ;  /* 0x0000000128047887 */ /* 0x000fcc0008000000 */
[----:B---34-:R-:W-:Y:S01]  /*1750*/  IMAD.U32 R0, RZ, RZ, UR4 ;  /* 0x00000004ff007e24 */ /* 0x018fe2000f8e00ff */
[----:B------:R-:W-:Y:S05]  /*1760*/  WARPSYNC.ALL ;  /* 0x0000000000007948 */ /* 0x000fea0003800000 */
[----:B------:R-:W-:-:S04]  /*1770*/  IADD3 R0, -R0, UR40, RZ ;  /* 0x0000002800007c10 */ /* 0x000fc8000fffe1ff */
[----:B------:R-:W-:Y:S02]  /*1780*/  ISETP.GE.AND P1, PT, R0, 0x1, PT ;  /* 0x000000010000780c */ /* 0x000fe40003f26270 */
[----:B------:R-:W-:Y:S01]  /*1790*/  R2UR UR4, R6 ;  /* 0x00000000060472ca */ /* 0x000fe200000e0000 */
[----:B------:R-:W-:Y:S01]  /*17a0*/  ULOP3.LUT UR41, UR41, 0x10000, URZ, 0xfc, !UPT ;  /* 0x0001000029297892 */ /* 0x000fe2000f8efc3f */
[----:B------:R-:W-:Y:S01]  /*17b0*/  WARPGROUP.ARRIVE ;  /* 0x00000000000079c5 */ /* 0x000fe20000000000 */
[----:B------:R-:W-:Y:S01]  /*17c0*/  UMOV UR5, 0xc0000010 ;  /* 0xc000001000057882 */ /* 0x000fe20000000000 */
[----:B------:R-:W-:-:S09]  /*17d0*/  UMOV UR7, 0xc0000010 ;  /* 0xc000001000077882 */ /* 0x000fd20000000000 */
[----:B------:R-:W-:-:S04]  /*17e0*/  UIADD3 UR4, UR4, 0x12200, URZ ;  /* 0x0001220004047890 */ /* 0x000fc8000fffe03f */
[----:B------:R-:W-:-:S04]  /*17f0*/  USHF.R.U32.HI UR4, URZ, 0x4, UR4 ;  /* 0x000000043f047899 */ /* 0x000fc80008011604 */
[----:B------:R-:W-:-:S04]  /*1800*/  ULOP3.LUT UR4, UR4, 0x3fff, URZ, 0xc0, !UPT ;  /* 0x00003fff04047892 */ /* 0x000fc8000f8ec03f */
[----:B------:R-:W-:Y:S02]  /*1810*/  ULOP3.LUT UR9, UR4, 0x10000, URZ, 0xfc, !UPT ;  /* 0x0001000004097892 */ /* 0x000fe4000f8efc3f */
[----:B------:R-:W-:Y:S02]  /*1820*/  ULEA UR4, UR39, UR41, 0x8 ;  /* 0x0000002927047291 */ /* 0x000fe4000f8e403f */
[----:B------:R-:W-:-:S09]  /*1830*/  ULEA UR6, UR39, UR9, 0x9 ;  /* 0x0000000927067291 */ /* 0x000fd2000f8e483f */
[----:B------:R-:W-:Y:S03]  /*1840*/  IGMMA.64x256x32.S8.S8 R24, gdesc[UR4], RZ, !UPT, gsb0 ;  /* 0x06600000041879f1 */ /* 0x000fe6000c0410ff */
[----:B------:R-:W-:Y:S02]  /*1850*/  WARPGROUP.DEPBAR.LE gsb0, 0x0 ;  /* 0x00008000000079c5 */ /* 0x000fe40000010000 */
[----:B------:R-:W-:Y:S05]  /*1860*/  @!P1 BRA `(.L_x_23) ;  /* 0x0000000000c89947 */ /* 0x000fea0003800000 */
[----:B------:R-:W-:Y:S02]  /*1870*/  UIADD3 UR4, UR39, 0x1, URZ ;  /* 0x0000000127047890 */ /* 0x000fe4000fffe03f */
[----:B------:R-:W-:Y:S02]  /*1880*/  IMAD.U32 R3, RZ, RZ, UR39 ;  /* 0x00000027ff037e24 */ /* 0x000fe4000f8e00ff */
[----:B------:R-:W-:-:S04]  /*1890*/  UISETP.NE.AND UP0, UPT, UR4, 0x12, UPT ;  /* 0x000000120400788c */ /* 0x000fc8000bf05270 */
[----:B------:R-:W-:Y:S02]  /*18a0*/  USEL UR5, URZ, 0x1, UP0 ;  /* 0x000000013f057887 */ /* 0x000fe40008000000 */
[----:B------:R-:W-:Y:S02]  /*18b0*/  USEL UR8, UR4, URZ, UP0 ;  /* 0x0000003f04087287 */ /* 0x000fe40008000000 */
[----:B------:R-:W-:-:S06]  /*18c0*/  ULOP3.LUT UR5, UR38, UR5, URZ, 0x3c, !UPT ;  /* 0x0000000526057292 */ /* 0x000fcc000f8e3c3f */
[----:B------:R-:W-:-:S07]  /*18d0*/  IMAD.U32 R7, RZ, RZ, UR5 ;  /* 0x00000005ff077e24 */ /* 0x000fce000f8e00ff */
.L_x_30:
[----:B------:R-:W-:Y:S05]  /*18e0*/  @!P0 BRA `(.L_x_24) ;  /* 0x0000000000048947 */ /* 0x000fea0003800000 */
[----:B------:R-:W-:Y:S01]  /*18f0*/  BPT.TRAP 0x1 ;  /* 0x000000040000795c */ /* 0x000fe20000300000 */
.L_x_24:
[----:B------:R-:W3:Y:S01]  /*1900*/  S2UR UR5, SR_CgaCtaId ;  /* 0x00000000000579c3 */ /* 0x000ee20000008800 */
[----:B------:R-:W-:Y:S01]  /*1910*/  UMOV UR4, 0x400 ;  /* 0x0000040000047882 */ /* 0x000fe20000000000 */
[----:B01----:R-:W-:Y:S01]  /*1920*/  IMAD.U32 R5, RZ, RZ, UR8 ;  /* 0x00000008ff057e24 */ /* 0x003fe2000f8e00ff */
[----:B------:R-:W-:Y:S01]  /*1930*/  SHF.L.U32 R4, R7, 0x1f, RZ ;  /* 0x0000001f07047819 */ /* 0x000fe200000006ff */
[----:B---3--:R-:W-:-:S06]  /*1940*/  ULEA UR4, UR5, UR4, 0x18 ;  /* 0x0000000405047291 */ /* 0x008fcc000f8ec03f */
[----:B------:R-:W-:-:S04]  /*1950*/  IMAD.U32 R6, RZ, RZ, UR4 ;  /* 0x00000004ff067e24 */ /* 0x000fc8000f8e00ff */
[----:B------:R-:W-:-:S04]  /*1960*/  IMAD R5, R5, 0x8, R6 ;  /* 0x0000000805057824 */ /* 0x000fc800078e0206 */
[----:B------:R0:W1:Y:S01]  /*1970*/  SYNCS.PHASECHK.TRANS64.TRYWAIT P1, [R5+URZ], R4 ;  /* 0x00000004050075a7 */ /* 0x000062000802017f */
[----:B------:R-:W-:Y:S05]  /*1980*/  @!P0 BRA `(.L_x_25) ;  /* 0x0000000000048947 */ /* 0x000fea0003800000 */
[----:B------:R-:W-:Y:S01]  /*1990*/  BPT.TRAP 0x1 ;  /* 0x000000040000795c */ /* 0x000fe20000300000 */
.L_x_25:
[----:B-1----:R-:W-:Y:S05]  /*19a0*/  @P1 BRA `(.L_x_26) ;  /* 0x0000000000081947 */ /* 0x002fea0003800000 */
[----:B------:R-:W1:Y:S02]  /*19b0*/  SYNCS.PHASECHK.TRANS64.TRYWAIT P1, [R5+URZ], R4 ;  /* 0x00000004050075a7 */ /* 0x000e64000802017f */
[----:B-1----:R-:W-:Y:S05]  /*19c0*/  @!P1 BRA `(.L_x_27) ;  /* 0x0000008c00849947 */ /* 0x002fea0003800000 */
.L_x_26:
[----:B------:R-:W-:Y:S01]  /*19d0*/  ULEA UR4, UR8, UR41, 0x8 ;  /* 0x0000002908047291 */ /* 0x000fe2000f8e403f */
[----:B------:R-:W-:Y:S01]  /*19e0*/  WARPGROUP.ARRIVE ;  /* 0x00000000000079c5 */ /* 0x000fe20000000000 */
[----:B------:R-:W-:Y:S01]  /*19f0*/  ULEA UR6, UR8, UR9, 0x9 ;  /* 0x0000000908067291 */ /* 0x000fe2000f8e483f */
[----:B------:R-:W-:Y:S01]  /*1a00*/  UMOV UR5, 0xc0000010 ;  /* 0xc000001000057882 */ /* 0x000fe20000000000 */
[----:B------:R-:W-:-:S07]  /*1a10*/  UMOV UR7, 0xc0000010 ;  /* 0xc000001000077882 */ /* 0x000fce0000000000 */
[----:B------:R-:W-:Y:S03]  /*1a20*/  IGMMA.64x256x32.S8.S8 R24, gdesc[UR4], R24, gsb0 ;  /* 0x06600000041879f1 */ /* 0x000fe60008041018 */
[----:B------:R-:W-:Y:S02]  /*1a30*/  WARPGROUP.DEPBAR.LE gsb0, 0x0 ;  /* 0x00008000000079c5 */ /* 0x000fe40000010000 */
[----:B------:R-:W-:Y:S05]  /*1a40*/  @!P0 BRA `(.L_x_28) ;  /* 0x0000000000048947 */ /* 0x000fea0003800000 */
[----:B------:R-:W-:Y:S01]  /*1a50*/  BPT.TRAP 0x1 ;  /* 0x000000040000795c */ /* 0x000fe20000300000 */
.L_x_28:
[----:B------:R-:W-:-:S13]  /*1a60*/  ISETP.NE.AND P1, PT, R23, RZ, PT ;  /* 0x000000ff1700720c */ /* 0x000fda0003f25270 */
[----:B01----:R-:W-:-:S04]  /*1a70*/  @P1 IMAD R4, R3, 0x8, R6 ;  /* 0x0000000803041824 */ /* 0x003fc800078e0206 */
[----:B------:R-:W-:-:S05]  /*1a80*/  @P1 VIADD R5, R4, 0x90 ;  /* 0x0000009004051836 */ /* 0x000fca0000000000 */
[----:B------:R-:W-:-:S04]  /*1a90*/  @P1 PRMT R5, R152, 0x654, R5 ;  /* 0x0000065498051816 */ /* 0x000fc80000000005 */
[----:B------:R0:W-:Y:S01]  /*1aa0*/  @P1 SYNCS.ARRIVE.TRANS64.RED.A1T0 RZ, [R5+URZ], RZ ;  /* 0x000000ff05ff19a7 */ /* 0x0001e2000810043f */
[----:B------:R-:W-:-:S13]  /*1ab0*/  ISETP.GT.U32.AND P1, PT, R19, 0x1, PT ;  /* 0x000000011300780c */ /* 0x000fda0003f24070 */
[----:B0-----:R-:W-:Y:S05]  /*1ac0*/  @P1 BRA `(.L_x_29) ;  /* 0x0000000000041947 */ /* 0x001fea0003800000 */
[----:B------:R-:W-:Y:S01]  /*1ad0*/  BPT.TRAP 0x1 ;  /* 0x000000040000795c */ /* 0x000fe20000300000 */
.L_x_29:
[----:B------:R-:W-:Y:S01]  /*1ae0*/  UIADD3 UR8, UR8, 0x1, URZ ;  /* 0x0000000108087890 */ /* 0x000fe2000fffe03f */
[C---:B------:R-:W-:Y:S01]  /*1af0*/  ISETP.GT.AND P2, PT, R0.reuse, 0x1, PT ;  /* 0x000000010000780c */ /* 0x040fe20003f44270 */
[----:B------:R-:W-:Y:S02]  /*1b00*/  VIADD R3, R3, 0x1 ;  /* 0x0000000103037836 */ /* 0x000fe40000000000 */
[----:B------:R-:W-:Y:S01]  /*1b10*/  UISETP.NE.AND UP0, UPT, UR8, 0x12, UPT ;  /* 0x000000120800788c */ /* 0x000fe2000bf05270 */
[----:B------:R-:W-:Y:S02]  /*1b20*/  VIADD R0, R0, 0xffffffff ;  /* 0xffffffff00007836 */ /* 0x000fe40000000000 */
[C---:B------:R-:W-:Y:S01]  /*1b30*/  ISETP.NE.AND P1, PT, R3.reuse, 0x12, PT ;  /* 0x000000120300780c */ /* 0x040fe20003f25270 */
[----:B------:R-:W-:Y:S02]  /*1b40*/  USEL UR4, URZ, 0x1, UP0 ;  /* 0x000000013f047887 */ /* 0x000fe40008000000 */
[----:B------:R-:W-:Y:S01]  /*1b50*/  USEL UR8, UR8, URZ, UP0 ;  /* 0x0000003f08087287 */ /* 0x000fe20008000000 */
[----:B------:R-:W-:-:S03]  /*1b60*/  SEL R3, R3, RZ, P1 ;  /* 0x000000ff03037207 */ /* 0x000fc60000800000 */
[----:B------:R-:W-:Y:S01]  /*1b70*/  LOP3.LUT R7, R7, UR4, RZ, 0x3c, !PT ;  /* 0x0000000407077c12 */ /* 0x000fe2000f8e3cff */
[----:B------:R-:W-:Y:S07]  /*1b80*/  @P2 BRA `(.L_x_30) ;  /* 0xfffffffc00542947 */ /* 0x000fee000383ffff */
.L_x_23:
[----:B------:R-:W3:Y:S02]  /*1b90*/  LDC R0, c[0x0][0x28c] ;  /* 0x0000a300ff007b82 */ /* 0x000ee40000000800 */
[----:B---3--:R-:W-:-:S13]  /*1ba0*/  ISETP.GE.AND P1, PT, R0, 0x1, PT ;  /* 0x000000010000780c */ /* 0x008fda0003f26270 */
[----:B------:R-:W-:Y:S05]  /*1bb0*/  @!P1 BRA `(.L_x_31) ;  /* 0x0000000000509947 */ /* 0x000fea0003800000 */
[----:B------:R-:W-:Y:S05]  /*1bc0*/  @!P0 BRA `(.L_x_32) ;  /* 0x0000000000048947 */ /* 0x000fea0003800000 */
[----:B------:R-:W-:Y:S01]  /*1bd0*/  BPT.TRAP 0x1 ;  /* 0x000000040000795c */ /* 0x000fe20000300000 */
.L_x_32:
[----:B------:R-:W-:Y:S01]  /*1be0*/  ISETP.NE.AND P0, PT, R23, RZ, PT ;  /* 0x000000ff1700720c */ /* 0x000fe20003f05270 */
[----:B------:R-:W-:Y:S01]  /*1bf0*/  BSSY B0, `(.L_x_33) ;  /* 0x000000e000007945 */ /* 0x000fe20003800000 */
[----:B------:R-:W-:-:S11]  /*1c00*/  ISETP.GT.U32.AND P1, PT, R19, 0x1, PT ;  /* 0x000000011300780c */ /* 0x000fd60003f24070 */
[----:B------:R-:W-:Y:S05]  /*1c10*/  @!P0 BRA `(.L_x_34) ;  /* 0x00000000002c8947 */ /* 0x000fea0003800000 */
[----:B------:R-:W-:-:S04]  /*1c20*/  UISETP.LT.AND UP0, UPT, UR40, 0x1, UPT ;  /* 0x000000012800788c */ /* 0x000fc8000bf01270 */
[----:B------:R-:W-:-:S04]  /*1c30*/  USEL UR6, UR40, 0x1, UP0 ;  /* 0x0000000128067887 */ /* 0x000fc80008000000 */
[----:B------:R-:W-:-:S04]  /*1c40*/  UIADD3 UR6, UR39, UR40, -UR6 ;  /* 0x0000002827067290 */ /* 0x000fc8000fffe806 */
[----:B------:R-:W-:-:S04]  /*1c50*/  UIMAD.WIDE.U32 UR4, UR6, 0x38e38e39, URZ ;  /* 0x38e38e39060478a5 */ /* 0x000fc8000f8e003f */
[----:B------:R-:W-:-:S04]  /*1c60*/  USHF.R.U32.HI UR4, URZ, 0x2, UR5 ;  /* 0x000000023f047899 */ /* 0x000fc80008011605 */
[----:B------:R-:W-:-:S06]  /*1c70*/  UIMAD UR6, UR4, -0x12, UR6 ;  /* 0xffffffee040678a4 */ /* 0x000fcc000f8e0206 */
[----:B------:R-:W-:-:S04]  /*1c80*/  IMAD.U32 R3, RZ, RZ, UR6 ;  /* 0x00000006ff037e24 */ /* 0x000fc8000f8e00ff */
[----:B------:R-:W-:-:S04]  /*1c90*/  IMAD R0, R3, 0x8, R6 ;  /* 0x0000000803007824 */ /* 0x000fc800078e0206 */
[----:B------:R-:W-:-:S05]  /*1ca0*/  VIADD R3, R0, 0x90 ;  /* 0x0000009000037836 */ /* 0x000fca0000000000 */
[----:B------:R-:W-:-:S04]  /*1cb0*/  PRMT R3, R152, 0x654, R3 ;  /* 0x0000065498037816 */ /* 0x000fc80000000003 */
[----:B------:R3:W-:Y:S03]  /*1cc0*/  SYNCS.ARRIVE.TRANS64.RED.A1T0 RZ, [R3+URZ], RZ ;  /* 0x000000ff03ff79a7 */ /* 0x0007e6000810043f */
.L_x_34:
[----:B------:R-:W-:Y:S05]  /*1cd0*/  BSYNC B0 ;  /* 0x0000000000007941 */ /* 0x000fea0003800000 */
.L_x_33:
[----:B------:R-:W-:Y:S05]  /*1ce0*/  @P1 BRA `(.L_x_31) ;  /* 0x0000000000041947 */ /* 0x000fea0003800000 */
[----:B------:R-:W-:Y:S01]  /*1cf0*/  BPT.TRAP 0x1 ;  /* 0x000000040000795c */ /* 0x000fe20000300000 */
.L_x_31:
[----:B------:R-:W4:Y:S01]  /*1d00*/  LDC R9, c[0x0][0x288] ;  /* 0x0000a200ff097b82 */ /* 0x000f220000000800 */
[--C-:B------:R-:W-:Y:S01]  /*1d10*/  SHF.R.U32.HI R0, RZ, 0x2, R18.reuse ;  /* 0x00000002ff007819 */ /* 0x100fe20000011612 */
[----:B------:R-:W-:Y:S01]  /*1d20*/  UIADD3 UR39, UR40, UR39, URZ ;  /* 0x0000002728277290 */ /* 0x000fe2000fffe03f */
[----:B01----:R-:W-:Y:S01]  /*1d30*/  SHF.R.U32.HI R5, RZ, 0x7, R18 ;  /* 0x00000007ff057819 */ /* 0x003fe20000011612 */
[----:B------:R-:W-:Y:S01]  /*1d40*/  ULDC UR7, c[0x0][0x284] ;  /* 0x0000a10000077ab9 */ /* 0x000fe20000000800 */
[----:B------:R-:W-:Y:S01]  /*1d50*/  LOP3.LUT R4, R18, 0x60, RZ, 0xc0, !PT ;  /* 0x0000006012047812 */ /* 0x000fe200078ec0ff */
[----:B------:R-:W-:Y:S01]  /*1d60*/  UISETP.GT.U32.AND UP0, UPT, UR39, 0x11, UPT ;  /* 0x000000112700788c */ /* 0x000fe2000bf04070 */
[----:B---3--:R-:W-:Y:S01]  /*1d70*/  LOP3.LUT R3, R0, 0x7, RZ, 0xc0, !PT ;  /* 0x0000000700037812 */ /* 0x008fe200078ec0ff */
[----:B------:R-:W-:Y:S01]  /*1d80*/  UISETP.GE.U32.AND UP1, UPT, UR40, 0x12, UPT ;  /* 0x000000122800788c */ /* 0x000fe2000bf26070 */
[----:B------:R-:W-:Y:S01]  /*1d90*/  LOP3.LUT R0, R5, 0x1, RZ, 0xc0, !PT ;  /* 0x0000000105007812 */ /* 0x000fe200078ec0ff */
[----:B------:R-:W-:Y:S01]  /*1da0*/  UISETP.LT.U32.AND UP0, UPT, UR40, 0x12, UP0 ;  /* 0x000000122800788c */ /* 0x000fe20008701070 */
[----:B------:R-:W-:Y:S01]  /*1db0*/  SHF.R.U32.HI R6, RZ, 0x1, R4 ;  /* 0x00000001ff067819 */ /* 0x000fe20000011604 */
[----:B------:R-:W-:Y:S01]  /*1dc0*/  IMAD.SHL.U32 R4, R18, 0x2, RZ ;  /* 0x0000000212047824 */ /* 0x000fe200078e00ff */
[----:B------:R-:W-:Y:S01]  /*1dd0*/  SHF.R.S32.HI R14, RZ, 0x1f, R22 ;  /* 0x0000001fff0e7819 */ /* 0x000fe20000011416 */
[----:B------:R-:W-:Y:S01]  /*1de0*/  IMAD.SHL.U32 R8, R0, 0x40, RZ ;  /* 0x0000004000087824 */ /* 0x000fe200078e00ff */
[--C-:B------:R-:W-:Y:S01]  /*1df0*/  IADD3 R5, RZ, -R6, -R3.reuse ;  /* 0x80000006ff057210 */ /* 0x100fe20007ffe803 */
[----:B------:R-:W-:Y:S01]  /*1e00*/  ULDC.64 UR8, c[0x0][0x5d0] ;  /* 0x0001740000087ab9 */ /* 0x000fe20000000a00 */
[----:B------:R-:W-:Y:S01]  /*1e10*/  LOP3.LUT R4, R4, 0x6, RZ, 0xc0, !PT ;  /* 0x0000000604047812 */ /* 0x000fe200078ec0ff */
[----:B------:R-:W-:Y:S01]  /*1e20*/  UIMAD.WIDE.U32 UR4, UR39, 0x38e38e39, URZ ;  /* 0x38e38e39270478a5 */ /* 0x000fe2000f8e003f */
[----:B------:R-:W-:Y:S01]  /*1e30*/  LOP3.LUT R3, R8, 0x40, R3, 0xe2, !PT ;  /* 0x0000004008037812 */ /* 0x000fe200078ee203 */
[----:B------:R-:W-:Y:S01]  /*1e40*/  IMAD R7, R0, -0x40, R5 ;  /* 0xffffffc000077824 */ /* 0x000fe200078e0205 */
[----:B------:R-:W-:Y:S01]  /*1e50*/  LOP3.LUT R0, R18, 0x3, RZ, 0xc0, !PT ;  /* 0x0000000312007812 */ /* 0x000fe200078ec0ff */
[----:B------:R-:W-:Y:S01]  /*1e60*/  USEL UR6, URZ, 0x1, !UP0 ;  /* 0x000000013f067887 */ /* 0x000fe2000c000000 */
[----:B------:R-:W-:Y:S01]  /*1e70*/  PRMT R8, R4, 0x6540, R153 ;  /* 0x0000654004087816 */ /* 0x000fe20000000099 */
[----:B------:R-:W-:Y:S01]  /*1e80*/  IMAD.SHL.U32 R153, R153, 0x100, RZ ;  /* 0x0000010099997824 */ /* 0x000fe200078e00ff */
[----:B------:R-:W-:Y:S01]  /*1e90*/  USHF.R.U32.HI UR4, URZ, 0x2, UR5 ;  /* 0x000000023f047899 */ /* 0x000fe20008011605 */
[----:B----4-:R-:W-:Y:S01]  /*1ea0*/  IMAD R12, R0, -0x2, R9 ;  /* 0xfffffffe000c7824 */ /* 0x010fe200078e0209 */
[----:B------:R-:W-:Y:S01]  /*1eb0*/  ULOP3.LUT UR38, UR38, UR6, URZ, 0x3c, !UPT ;  /* 0x0000000626267292 */ /* 0x000fe2000f8e3c3f */
[----:B------:R-:W-:Y:S01]  /*1ec0*/  IMAD.SHL.U32 R0, R154, 0x80, RZ ;  /* 0x000000809a007824 */ /* 0x000fe200078e00ff */
[----:B------:R-:W-:Y:S01]  /*1ed0*/  ISETP.GE.AND P0, PT, R153, R9, PT ;  /* 0x000000099900720c */ /* 0x000fe20003f06270 */
[----:B------:R-:W-:Y:S01]  /*1ee0*/  IMAD R5, R14, UR8, RZ ;  /* 0x000000080e057c24 */ /* 0x000fe2000f8e02ff */
[--C-:B------:R-:W-:Y:S01]  /*1ef0*/  SHF.R.S32.HI R9, RZ, 0x1f, R8.reuse ;  /* 0x0000001fff097819 */ /* 0x100fe20000011408 */
[----:B------:R-:W-:Y:S01]  /*1f00*/  IMAD.WIDE R10, R154, 0x80, RZ ;  /* 0x000000809a0a7825 */ /* 0x000fe200078e02ff */
[C---:B------:R-:W-:Y:S01]  /*1f10*/  ISETP.GE.OR P0, PT, R0.reuse, UR7, P0 ;  /* 0x0000000700007c0c */ /* 0x040fe20008706670 */
[----:B------:R-:W-:Y:S01]  /*1f20*/  UIMAD UR39, UR4, -0x12, UR39 ;  /* 0xffffffee042778a4 */ /* 0x000fe2000f8e0227 */
[----:B------:R-:W-:Y:S01]  /*1f30*/  IADD3 R162, -R0, UR7, R7 ;  /* 0x0000000700a27c10 */ /* 0x000fe2000fffe107 */
[C---:B------:R-:W-:Y:S01]  /*1f40*/  IMAD R13, R22.reuse, UR9, R5 ;  /* 0x00000009160d7c24 */ /* 0x040fe2000f8e0205 */
[----:B------:R-:W-:Y:S01]  /*1f50*/  @UP1 ULOP3.LUT UR38, UR38, 0x1, UR4, 0x78, !UPT ;  /* 0x0000000126261892 */ /* 0x000fe2000f8e7804 */
[----:B------:R-:W-:Y:S01]  /*1f60*/  IMAD.WIDE.U32 R4, R22, UR8, R8 ;  /* 0x0000000816047c25 */ /* 0x000fe2000f8e0008 */
[----:B------:R-:W-:-:S03]  /*1f70*/  LOP3.LUT R163, R10, R3, R6, 0xfe, !PT ;  /* 0x000000030aa37212 */ /* 0x000fc600078efe06 */
[----:B------:R-:W-:Y:S02]  /*1f80*/  IMAD.IADD R5, R5, 0x1, R13 ;  /* 0x0000000105057824 */ /* 0x000fe400078e020d */
[----:B------:R-:W-:Y:S02]  /*1f90*/  IMAD.IADD R0, R12, 0x1, -R153 ;  /* 0x000000010c007824 */ /* 0x000fe400078e0a99 */
[----:B------:R-:W-:Y:S01]  /*1fa0*/  IMAD.MOV.U32 R154, RZ, RZ, -0x1 ;  /* 0xffffffffff9a7424 */ /* 0x000fe200078e00ff */
[----:B------:R-:W-:Y:S06]  /*1fb0*/  @P0 BRA `(.L_x_35) ;  /* 0x0000006000a00947 */ /* 0x000fec0003800000 */
[----:B------:R-:W0:Y:S01]  /*1fc0*/  LDC.64 R12, c[0x0][0x5c8] ;  /* 0x00017200ff0c7b82 */ /* 0x000e220000000a00 */
[----:B------:R-:W-:Y:S01]  /*1fd0*/  ULDC.64 UR4, c[0x0][0x5c0] ;  /* 0x0001700000047ab9 */ /* 0x000fe20000000a00 */
[----:B------:R-:W-:Y:S01]  /*1fe0*/  BSSY B0, `(.L_x_35) ;  /* 0x0000625000007945 */ /* 0x000fe20003800000 */
[-C--:B0-----:R-:W-:Y:S02]  /*1ff0*/  IMAD R6, R11, R12.reuse, RZ ;  /* 0x0000000c0b067224 */ /* 0x081fe400078e02ff */
[----:B------:R-:W-:-:S04]  /*2000*/  IMAD.WIDE.U32 R4, R163, R12, R4 ;  /* 0x0000000ca3047225 */ /* 0x000fc800078e0004 */
[----:B------:R-:W-:Y:S01]  /*2010*/  IMAD R3, R163, R13, R6 ;  /* 0x0000000da3037224 */ /* 0x000fe200078e0206 */
[----:B------:R-:W-:-:S03]  /*2020*/  IADD3 R4, P0, R4, UR4, RZ ;  /* 0x0000000404047c10 */ /* 0x000fc6000ff1e0ff */
[----:B------:R-:W-:Y:S01]  /*2030*/  IMAD.IADD R3, R5, 0x1, R3 ;  /* 0x0000000105037824 */ /* 0x000fe200078e0203 */
[----:B------:R-:W-:-:S04]  /*2040*/  LEA R6, P1, R12, R4, 0x3 ;  /* 0x000000040c067211 */ /* 0x000fc800078218ff */
[----:B------:R-:W-:Y:S02]  /*2050*/  IADD3.X R5, R3, UR5, RZ, P0, !PT ;  /* 0x0000000503057c10 */ /* 0x000fe400087fe4ff */
[----:B-----5:R-:W-:Y:S02]  /*2060*/  ISETP.NE.AND P0, PT, R156, RZ, PT ;  /* 0x000000ff9c00720c */ /* 0x020fe40003f05270 */
[----:B------:R-:W-:-:S11]  /*2070*/  LEA.HI.X R7, R12, R5, R13, 0x3, P1 ;  /* 0x000000050c077211 */ /* 0x000fd600008f1c0d */
[----:B------:R-:W-:Y:S05]  /*2080*/  @!P0 BRA `(.L_x_36) ;  /* 0x0000004800608947 */ /* 0x000fea0003800000 */
[----:B------:R-:W0:Y:S01]  /*2090*/  LDC.64 R158, c[0x0][0x5b0] ;  /* 0x00016c00ff9e7b82 */ /* 0x000e220000000a00 */
[----:B------:R-:W-:Y:S01]  /*20a0*/  ULDC.64 UR4, c[0x0][0x5b8] ;  /* 0x00016e0000047ab9 */ /* 0x000fe20000000a00 */
[----:B------:R-:W-:Y:S01]  /*20b0*/  ISETP.GE.AND P1, PT, R162, 0x1, PT ;  /* 0x00000001a200780c */ /* 0x000fe20003f26270 */
[----:B------:R-:W-:Y:S01]  /*20c0*/  IMAD R3, R14, UR4, RZ ;  /* 0x000000040e037c24 */ /* 0x000fe2000f8e02ff */
[----:B------:R-:W-:Y:S01]  /*20d0*/  BSSY B1, `(.L_x_37) ;  /* 0x000000e000017945 */ /* 0x000fe20003800000 */
[----:B------:R-:W-:Y:S01]  /*20e0*/  IMAD.WIDE.U32 R20, R22, UR4, R8 ;  /* 0x0000000416147c25 */ /* 0x000fe2000f8e0008 */
[----:B------:R-:W-:Y:S02]  /*20f0*/  ISETP.LT.OR P5, PT, R0, 0x1, !P1 ;  /* 0x000000010000780c */ /* 0x000fe40004fa1670 */
[----:B------:R-:W1:Y:S01]  /*2100*/  LDC.64 R160, c[0x0][0x5a8] ;  /* 0x00016a00ffa07b82 */ /* 0x000e620000000a00 */
[----:B------:R-:W-:Y:S02]  /*2110*/  IMAD R3, R22, UR5, R3 ;  /* 0x0000000516037c24 */ /* 0x000fe4000f8e0203 */
[----:B------:R-:W-:-:S02]  /*2120*/  IMAD.MOV.U32 R14, RZ, RZ, R20 ;  /* 0x000000ffff0e7224 */ /* 0x000fc400078e0014 */
[----:B------:R-:W-:Y:S02]  /*2130*/  IMAD.IADD R15, R21, 0x1, R3 ;  /* 0x00000001150f7824 */ /* 0x000fe400078e0203 */
[-C--:B0-----:R-:W-:Y:S02]  /*2140*/  IMAD R10, R11, R158.reuse, RZ ;  /* 0x0000009e0b0a7224 */ /* 0x081fe400078e02ff */
[----:B------:R-:W-:-:S04]  /*2150*/  IMAD.WIDE.U32 R8, R163, R158, R14 ;  /* 0x0000009ea3087225 */ /* 0x000fc800078e000e */
[----:B------:R-:W-:Y:S01]  /*2160*/  IMAD R13, R163, R159, R10 ;  /* 0x0000009fa30d7224 */ /* 0x000fe200078e020a */
[----:B-1----:R-:W-:-:S04]  /*2170*/  IADD3 R8, P0, R8, R160, RZ ;  /* 0x000000a008087210 */ /* 0x002fc80007f1e0ff */
[----:B------:R-:W-:Y:S01]  /*2180*/  IADD3.X R9, R161, R9, R13, P0, !PT ;  /* 0x00000009a1097210 */ /* 0x000fe200007fe40d */
[----:B------:R-:W-:Y:S08]  /*2190*/  @P5 BRA `(.L_x_38) ;  /* 0x0000000000045947 */ /* 0x000ff00003800000 */
[----:B--2---:R0:W5:Y:S02]  /*21a0*/  LDG.E.U8 R157, desc[UR36][R8.64] ;  /* 0x00000024089d7981 */ /* 0x004164000c1e1100 */
.L_x_38:
[----:B------:R-:W-:Y:S05]  /*21b0*/  BSYNC B1 ;  /* 0x0000000000017941 */ /* 0x000fea0003800000 */
.L_x_37:
[----:B-----5:R-:W-:Y:S01]  /*21c0*/  LOP3.LUT R3, R157, 0xffff, RZ, 0xc0, !PT ;  /* 0x0000ffff9d037812 */ /* 0x020fe200078ec0ff */
[----:B------:R-:W-:Y:S01]  /*21d0*/  IMAD.SHL.U32 R10, R158, 0x8, RZ ;  /* 0x000000089e0a7824 */ /* 0x000fe200078e00ff */
[----:B------:R-:W-:Y:S01]  /*21e0*/  ISETP.LT.OR P2, PT, R0, 0x2, !P1 ;  /* 0x000000020000780c */ /* 0x000fe20004f41670 */
[----:B------:R-:W-:Y:S01]  /*21f0*/  BSSY B1, `(.L_x_39) ;  /* 0x000000e000017945 */ /* 0x000fe20003800000 */
[----:B------:R-:W-:Y:S02]  /*2200*/  PRMT R3, R3, 0x8880, RZ ;  /* 0x0000888003037816 */ /* 0x000fe400000000ff */
[----:B------:R-:W-:Y:S02]  /*2210*/  SHF.L.U64.HI R11, R158, 0x3, R159 ;  /* 0x000000039e0b7819 */ /* 0x000fe4000001029f */
[----:B------:R-:W-:Y:S01]  /*2220*/  ISETP.GE.AND P0, PT, R162, 0x9, PT ;  /* 0x00000009a200780c */ /* 0x000fe20003f06270 */
[----:B------:R-:W-:Y:S02]  /*2230*/  IMAD R12, R3, R156, RZ ;  /* 0x0000009c030c7224 */ /* 0x000fe400078e02ff */
[----:B------:R-:W-:-:S04]  /*2240*/  IMAD.WIDE.U32 R10, R163, R158, R10 ;  /* 0x0000009ea30a7225 */ /* 0x000fc800078e000a */
[----:B------:R-:W-:Y:S01]  /*2250*/  @!P5 IMAD R3, R24, R155, R12 ;  /* 0x0000009b1803d224 */ /* 0x000fe200078e020c */
[----:B------:R-:W-:Y:S01]  /*2260*/  IADD3 R10, P3, P4, R20, R160, R10 ;  /* 0x000000a0140a7210 */ /* 0x000fe20007c7e00a */
[----:B------:R-:W-:-:S03]  /*2270*/  IMAD.IADD R13, R13, 0x1, R11 ;  /* 0x000000010d0d7824 */ /* 0x000fc600078e020b */
[----:B------:R1:W-:Y:S01]  /*2280*/  @!P5 STG.E.U8 desc[UR36][R4.64], R3 ;  /* 0x000000030400d986 */ /* 0x0003e2000c101124 */
[----:B------:R-:W-:Y:S08]  /*2290*/  @P2 BRA `(.L_x_40) ;  /* 0x00000000000c2947 */ /* 0x000ff00003800000 */
[----:B--2---:R-:W1:Y:S02]  /*22a0*/  LDG.E.U8 R157, desc[UR36][R8.64+0x1] ;  /* 0x00000124089d7981 */ /* 0x004e64000c1e1100 */
[----:B-1----:R-:W-:-:S05]  /*22b0*/  PRMT R3, R157, 0x8880, RZ ;  /* 0x000088809d037816 */ /* 0x002fca00000000ff */
[----:B------:R-:W-:-:S07]  /*22c0*/  IMAD R12, R3, R156, RZ ;  /* 0x0000009c030c7224 */ /* 0x000fce00078e02ff */
.L_x_40:
[----:B------:R-:W-:Y:S05]  /*22d0*/  BSYNC B1 ;  /* 0x0000000000017941 */ /* 0x000fea0003800000 */
.L_x_39:
[C---:B------:R-:W-:Y:S01]  /*22e0*/  ISETP.LT.OR P5, PT, R0.reuse, 0x1, !P0 ;  /* 0x000000010000780c */ /* 0x040fe200047a1670 */
[----:B------:R-:W-:Y:S01]  /*22f0*/  @!P2 IMAD R25, R25, R155, R12 ;  /* 0x0000009b1919a224 */ /* 0x000fe200078e020c */
[----:B------:R-:W-:Y:S01]  /*2300*/  BSSY B1, `(.L_x_41) ;  /* 0x000000a000017945 */ /* 0x000fe20003800000 */
[----:B------:R-:W-:Y:S02]  /*2310*/  IADD3.X R11, R15, R161, R13, P3, P4 ;  /* 0x000000a10f0b7210 */ /* 0x000fe40001fe840d */
[C---:B------:R-:W-:Y:S01]  /*2320*/  ISETP.LT.OR P3, PT, R0.reuse, 0x2, !P0 ;  /* 0x000000020000780c */ /* 0x040fe20004761670 */
[----:B------:R3:W-:Y:S01]  /*2330*/  @!P2 STG.E.U8 desc[UR36][R4.64+0x1], R25 ;  /* 0x000001190400a986 */ /* 0x0007e2000c101124 */
[C---:B------:R-:W-:Y:S02]  /*2340*/  ISETP.LT.OR P4, PT, R0.reuse, 0x9, !P1 ;  /* 0x000000090000780c */ /* 0x040fe40004f81670 */
[----:B------:R-:W-:-:S04]  /*2350*/  ISETP.LT.OR P2, PT, R0, 0xa, !P1 ;  /* 0x0000000a0000780c */ /* 0x000fc80004f41670 */
[----:B------:R-:W-:Y:S09]  /*2360*/  @P5 BRA `(.L_x_42) ;  /* 0x00000000000c5947 */ /* 0x000ff20003800000 */
[----:B--2---:R-:W1:Y:S02]  /*2370*/  LDG.E.U8 R157, desc[UR36][R10.64] ;  /* 0x000000240a9d7981 */ /* 0x004e64000c1e1100 */
[----:B-1----:R-:W-:-:S05]  /*2380*/  PRMT R3, R157, 0x8880, RZ ;  /* 0x000088809d037816 */ /* 0x002fca00000000ff */
[----:B------:R-:W-:-:S07]  /*2390*/  IMAD R12, R3, R156, RZ ;  /* 0x0000009c030c7224 */ /* 0x000fce00078e02ff */
.L_x_42:
[----:B------:R-:W-:Y:S05]  /*23a0*/  BSYNC B1 ;  /* 0x0000000000017941 */ /* 0x000fea0003800000 */
.L_x_41:
[----:B-1----:R-:W-:Y:S01]  /*23b0*/  @!P5 IMAD R3, R26, R155, R12 ;  /* 0x0000009b1a03d224 */ /* 0x002fe200078e020c */
[----:B------:R-:W-:Y:S04]  /*23c0*/  BSSY B1, `(.L_x_43) ;  /* 0x0000006000017945 */ /* 0x000fe80003800000 */
[----:B------:R1:W-:Y:S01]  /*23d0*/  @!P5 STG.E.U8 desc[UR36][R6.64], R3 ;  /* 0x000000030600d986 */ /* 0x0003e2000c101124 */
[----:B------:R-:W-:Y:S05]  /*23e0*/  @P3 BRA `(.L_x_44) ;  /* 0x00000000000c3947 */ /* 0x000fea0003800000 */
[----:B--2---:R-:W1:Y:S02]  /*23f0*/  LDG.E.U8 R157, desc[UR36][R10.64+0x1] ;  /* 0x000001240a9d7981 */ /* 0x004e64000c1e1100 */
[----:B-1----:R-:W-:-:S05]  /*2400*/  PRMT R3, R157, 0x8880, RZ ;  /* 0x000088809d037816 */ /* 0x002fca00000000ff */
[----:B------:R-:W-:-:S07]  /*2410*/  IMAD R12, R3, R156, RZ ;  /* 0x0000009c030c7224 */ /* 0x000fce00078e02ff */
.L_x_44:
[----:B------:R-:W-:Y:S05]  /*2420*/  BSYNC B1 ;  /* 0x0000000000017941 */ /* 0x000fea0003800000 */
.L_x_43:
[----:B------:R-:W-:Y:S01]  /*2430*/  @!P3 IMAD R27, R27, R155, R12 ;  /* 0x0000009b1b1bb224 */ /* 0x000fe200078e020c */
[----:B------:R-:W-:Y:S04]  /*2440*/  BSSY B1, `(.L_x_45) ;  /* 0x0000006000017945 */ /* 0x000fe80003800000 */
[----:B------:R4:W-:Y:S01]  /*2450*/  @!P3 STG.E.U8 desc[UR36][R6.64+0x1], R27 ;  /* 0x0000011b0600b986 */ /* 0x0009e2000c101124 */
[----:B------:R-:W-:Y:S05]  /*2460*/  @P4 BRA `(.L_x_46) ;  /* 0x00000000000c4947 */ /* 0x000fea0003800000 */
[----:B--2---:R-:W1:Y:S02]  /*2470*/  LDG.E.U8 R157, desc[UR36][R8.64+0x8] ;  /* 0x00000824089d7981 */ /* 0x004e64000c1e1100 */
[----:B-1----:R-:W-:-:S05]  /*2480*/  PRMT R3, R157, 0x8880, RZ ;  /* 0x000088809d037816 */ /* 0x002fca00000000ff */
[----:B------:R-:W-:-:S07]  /*2490*/  IMAD R12, R3, R156, RZ ;  /* 0x0000009c030c7224 */ /* 0x000fce00078e02ff */
.L_x_46:
[----:B------:R-:W-:Y:S05]  /*24a0*/  BSYNC B1 ;  /* 0x0000000000017941 */ /* 0x000fea0003800000 */
.L_x_45:
[----:B-1----:R-:W-:Y:S01]  /*24b0*/  @!P4 IMAD R3, R28, R155, R12 ;  /* 0x0000009b1c03c224 */ /* 0x002fe200078e020c */
[----:B------:R-:W-:Y:S04]  /*24c0*/  BSSY B1, `(.L_x_47) ;  /* 0x0000006000017945 */ /* 0x000fe80003800000 */
[----:B------:R1:W-:Y:S01]  /*24d0*/  @!P4 STG.E.U8 desc[UR36][R4.64+0x8], R3 ;  /* 0x000008030400c986 */ /* 0x0003e2000c101124 */
[----:B------:R-:W-:Y:S05]  /*24e0*/  @P2 BRA `(.L_x_48) ;  /* 0x00000000000c2947 */ /* 0x000fea0003800000 */
[----:B--2---:R-:W1:Y:S02]  /*24f0*/  LDG.E.U8 R157, desc[UR36][R8.64+0x9] ;  /* 0x00000924089d7981 */ /* 0x004e64000c1e1100 */
[----:B-1----:R-:W-:-:S05]  /*2500*/  PRMT R3, R157, 0x8880, RZ ;  /* 0x000088809d037816 */ /* 0x002fca00000000ff */
[----:B------:R-:W-:-:S07]  /*2510*/  IMAD R12, R3, R156, RZ ;  /* 0x0000009c030c7224 */ /* 0x000fce00078e02ff */
.L_x_48:
[----:B------:R-:W-:Y:S05]  /*2520*/  BSYNC B1 ;  /* 0x0000000000017941 */ /* 0x000fea0003800000 */
.L_x_47:
[C---:B------:R-:W-:Y:S01]  /*2530*/  ISETP.LT.OR P4, PT, R0.reuse, 0x9, !P0 ;  /* 0x000000090000780c */ /* 0x040fe20004781670 */
[----:B------:R-:W-:Y:S01]  /*2540*/  @!P2 IMAD R29, R29, R155, R12 ;  /* 0x0000009b1d1da224 */ /* 0x000fe200078e020c */
[----:B------:R-:W-:Y:S01]  /*2550*/  BSSY B1, `(.L_x_49) ;  /* 0x0000009000017945 */ /* 0x000fe20003800000 */
[C---:B------:R-:W-:Y:S02]  /*2560*/  ISETP.LT.OR P3, PT, R0.reuse, 0xa, !P0 ;  /* 0x0000000a0000780c */ /* 0x040fe40004761670 */
[C---:B------:R-:W-:Y:S01]  /*2570*/  ISETP.LT.OR P5, PT, R0.reuse, 0x11, !P1 ;  /* 0x000000110000780c */ /* 0x040fe20004fa1670 */
[----:B------:R0:W-:Y:S01]  /*2580*/  @!P2 STG.E.U8 desc[UR36][R4.64+0x9], R29 ;  /* 0x0000091d0400a986 */ /* 0x0001e2000c101124 */
[----:B------:R-:W-:-:S06]  /*2590*/  ISETP.LT.OR P2, PT, R0, 0x12, !P1 ;  /* 0x000000120000780c */ /* 0x000fcc0004f41670 */
[----:B------:R-:W-:Y:S07]  /*25a0*/  @P4 BRA `(.L_x_50) ;  /* 0x00000000000c4947 */ /* 0x000fee0003800000 */
[----:B--2---:R-:W1:Y:S02]  /*25b0*/  LDG.E.U8 R157, desc[UR36][R10.64+0x8] ;  /* 0x000008240a9d7981 */ /* 0x004e64000c1e1100 */
[----:B-1----:R-:W-:-:S05]  /*25c0*/  PRMT R3, R157, 0x8880, RZ ;  /* 0x000088809d037816 */ /* 0x002fca00000000ff */
[----:B------:R-:W-:-:S07]  /*25d0*/  IMAD R12, R3, R156, RZ ;  /* 0x0000009c030c7224 */ /* 0x000fce00078e02ff */
.L_x_50:
[----:B------:R-:W-:Y:S05]  /*25e0*/  BSYNC B1 ;  /* 0x0000000000017941 */ /* 0x000fea0003800000 */
.L_x_49:
[----:B-1----:R-:W-:Y:S01]  /*25f0*/  @!P4 IMAD R3, R30, R155, R12 ;  /* 0x0000009b1e03c224 */ /* 0x002fe200078e020c */
[----:B------:R-:W-:Y:S04]  /*2600*/  BSSY B1, `(.L_x_51) ;  /* 0x0000006000017945 */ /* 0x000fe80003800000 */
[----:B------:R1:W-:Y:S01]  /*2610*/  @!P4 STG.E.U8 desc[UR36][R6.64+0x8], R3 ;  /* 0x000008030600c986 */ /* 0x0003e2000c101124 */
[----:B------:R-:W-:Y:S05]  /*2620*/  @P3 BRA `(.L_x_52) ;  /* 0x00000000000c3947 */ /* 0x000fea0003800000 */
[----:B--2---:R-:W1:Y:S02]  /*2630*/  LDG.E.U8 R157, desc[UR36][R10.64+0x9] ;  /* 0x000009240a9d7981 */ /* 0x004e64000c1e1100 */
[----:B-1----:R-:W-:-:S05]  /*2640*/  PRMT R3, R157, 0x8880, RZ ;  /* 0x000088809d037816 */ /* 0x002fca00000000ff */
[----:B------:R-:W-:-:S07]  /*2650*/  IMAD R12, R3, R156, RZ ;  /* 0x0000009c030c7224 */ /* 0x000fce00078e02ff */
.L_x_52:
[----:B------:R-:W-:Y:S05]  /*2660*/  BSYNC B1 ;  /* 0x0000000000017941 */ /* 0x000fea0003800000 */
.L_x_51:
[----:B------:R-:W-:Y:S01]  /*2670*/  @!P3 IMAD R31, R31, R155, R12 ;  /* 0x0000009b1f1fb224 */ /* 0x000fe200078e020c */
[----:B------:R-:W-:Y:S04]  /*2680*/  BSSY B1, `(.L_x_53) ;  /* 0x0000006000017945 */ /* 0x000fe80003800000 */
[----:B------:R0:W-:Y:S01]  /*2690*/  @!P3 STG.E.U8 desc[UR36][R6.64+0x9], R31 ;  /* 0x0000091f0600b986 */ /* 0x0001e2000c101124 */
[----:B------:R-:W-:Y:S05]  /*26a0*/  @P5 BRA `(.L_x_54) ;  /* 0x00000000000c5947 */ /* 0x000fea0003800000 */
[----:B--2---:R-:W1:Y:S02]  /*26b0*/  LDG.E.U8 R157, desc[UR36][R8.64+0x10] ;  /* 0x00001024089d7981 */ /* 0x004e64000c1e1100 */
[----:B-1----:R-:W-:-:S05]  /*26c0*/  PRMT R3, R157, 0x8880, RZ ;  /* 0x000088809d037816 */ /* 0x002fca00000000ff */
[----:B------:R-:W-:-:S07]  /*26d0*/  IMAD R12, R3, R156, RZ ;  /* 0x0000009c030c7224 */ /* 0x000fce00078e02ff */
.L_x_54:
[----:B------:R-:W-:Y:S05]  /*26e0*/  BSYNC B1 ;  /* 0x0000000000017941 */ /* 0x000fea0003800000 */
.L_x_53:
[----:B-1----:R-:W-:Y:S01]  /*26f0*/  @!P5 IMAD R3, R32, R155, R12 ;  /* 0x0000009b2003d224 */ /* 0x002fe200078e020c */
[----:B------:R-:W-:Y:S04]  /*2700*/  BSSY B1, `(.L_x_55) ;  /* 0x0000006000017945 */ /* 0x000fe80003800000 */
[----:B------:R1:W-:Y:S01]  /*2710*/  @!P5 STG.E.U8 desc[UR36][R4.64+0x10], R3 ;  /* 0x000010030400d986 */ /* 0x0003e2000c101124 */
[----:B------:R-:W-:Y:S05]  /*2720*/  @P2 BRA `(.L_x_56) ;  /* 0x00000000000c2947 */ /* 0x000fea0003800000 */
[----:B--2---:R-:W1:Y:S02]  /*2730*/  LDG.E.U8 R157, desc[UR36][R8.64+0x11] ;  /* 0x00001124089d7981 */ /* 0x004e64000c1e1100 */
[----:B-1----:R-:W-:-:S05]  /*2740*/  PRMT R3, R157, 0x8880, RZ ;  /* 0x000088809d037816 */ /* 0x002fca00000000ff */
[----:B------:R-:W-:-:S07]  /*2750*/  IMAD R12, R3, R156, RZ ;  /* 0x0000009c030c7224 */ /* 0x000fce00078e02ff */
.L_x_56:
[----:B------:R-:W-:Y:S05]  /*2760*/  BSYNC B1 ;  /* 0x0000000000017941 */ /* 0x000fea0003800000 */
.L_x_55:
        /* <DEDUP_REMOVED lines=11> */
.L_x_58:
[----:B------:R-:W-:Y:S05]  /*2820*/  BSYNC B1 ;  /* 0x0000000000017941 */ /* 0x000fea0003800000 */
.L_x_57:
[----:B-1----:R-:W-:Y:S01]  /*2830*/  @!P4 IMAD R3, R34, R155, R12 ;  /* 0x0000009b2203c224 */ /* 0x002fe200078e020c */
[----:B------:R-:W-:Y:S04]  /*2840*/  BSSY B1, `(.L_x_59) ;  /* 0x0000006000017945 */ /* 0x000fe80003800000 */
[----:B------:R1:W-:Y:S01]  /*2850*/  @!P4 STG.E.U8 desc[UR36][R6.64+0x10], R3 ;  /* 0x000010030600c986 */ /* 0x0003e2000c101124 */
[----:B------:R-:W-:Y:S05]  /*2860*/  @P3 BRA `(.L_x_60) ;  /* 0x00000000000c3947 */ /* 0x000fea0003800000 */
[----:B--2---:R-:W1:Y:S02]  /*2870*/  LDG.E.U8 R157, desc[UR36][R10.64+0x11] ;  /* 0x000011240a9d7981 */ /* 0x004e64000c1e1100 */
[----:B-1----:R-:W-:-:S05]  /*2880*/  PRMT R3, R157, 0x8880, RZ ;  /* 0x000088809d037816 */ /* 0x002fca00000000ff */
[----:B------:R-:W-:-:S07]  /*2890*/  IMAD R12, R3, R156, RZ ;  /* 0x0000009c030c7224 */ /* 0x000fce00078e02ff */
.L_x_60:
[----:B------:R-:W-:Y:S05]  /*28a0*/  BSYNC B1 ;  /* 0x0000000000017941 */ /* 0x000fea0003800000 */
.L_x_59:
[----:B------:R-:W-:Y:S01]  /*28b0*/  @!P3 IMAD R35, R35, R155, R12 ;  /* 0x0000009b2323b224 */ /* 0x000fe200078e020c */
[----:B------:R-:W-:Y:S04]  /*28c0*/  BSSY B1, `(.L_x_61) ;  /* 0x0000006000017945 */ /* 0x000fe80003800000 */
[----:B------:R0:W-:Y:S01]  /*28d0*/  @!P3 STG.E.U8 desc[UR36][R6.64+0x11], R35 ;  /* 0x000011230600b986 */ /* 0x0001e2000c101124 */
[----:B------:R-:W-:Y:S05]  /*28e0*/  @P5 BRA `(.L_x_62) ;  /* 0x00000000000c5947 */ /* 0x000fea0003800000 */
[----:B--2---:R-:W1:Y:S02]  /*28f0*/  LDG.E.U8 R157, desc[UR36][R8.64+0x18] ;  /* 0x00001824089d7981 */ /* 0x004e64000c1e1100 */
[----:B-1----:R-:W-:-:S05]  /*2900*/  PRMT R3, R157, 0x8880, RZ ;  /* 0x000088809d037816 */ /* 0x002fca00000000ff */
[----:B------:R-:W-:-:S07]  /*2910*/  IMAD R12, R3, R156, RZ ;  /* 0x0000009c030c7224 */ /* 0x000fce00078e02ff */
.L_x_62:
[----:B------:R-:W-:Y:S05]  /*2920*/  BSYNC B1 ;  /* 0x0000000000017941 */ /* 0x000fea0003800000 */
.L_x_61:
[----:B-1----:R-:W-:Y:S01]  /*2930*/  @!P5 IMAD R3, R36, R155, R12 ;  /* 0x0000009b2403d224 */ /* 0x002fe200078e020c */
[----:B------:R-:W-:Y:S04]  /*2940*/  BSSY B1, `(.L_x_63) ;  /* 0x0000006000017945 */ /* 0x000fe80003800000 */
[----:B------:R1:W-:Y:S01]  /*2950*/  @!P5 STG.E.U8 desc[UR36][R4.64+0x18], R3 ;  /* 0x000018030400d986 */ /* 0x0003e2000c101124 */
[----:B------:R-:W-:Y:S05]  /*2960*/  @P2 BRA `(.L_x_64) ;  /* 0x00000000000c2947 */ /* 0x000fea0003800000 */
[----:B--2---:R-:W1:Y:S02]  /*2970*/  LDG.E.U8 R157, desc[UR36][R8.64+0x19] ;  /* 0x00001924089d7981 */ /* 0x004e64000c1e1100 */
[----:B-1----:R-:W-:-:S05]  /*2980*/  PRMT R3, R157, 0x8880, RZ ;  /* 0x000088809d037816 */ /* 0x002fca00000000ff */
[----:B------:R-:W-:-:S07]  /*2990*/  IMAD R12, R3, R156, RZ ;  /* 0x0000009c030c7224 */ /* 0x000fce00078e02ff */
.L_x_64:
[----:B------:R-:W-:Y:S05]  /*29a0*/  BSYNC B1 ;  /* 0x0000000000017941 */ /* 0x000fea0003800000 */
.L_x_63:
        /* <DEDUP_REMOVED lines=11> */
.L_x_66:
[----:B------:R-:W-:Y:S05]  /*2a60*/  BSYNC B1 ;  /* 0x0000000000017941 */ /* 0x000fea0003800000 */
.L_x_65:
[----:B-1----:R-:W-:Y:S01]  /*2a70*/  @!P4 IMAD R3, R38, R155, R12 ;  /* 0x0000009b2603c224 */ /* 0x002fe200078e020c */
[----:B------:R-:W-:Y:S04]  /*2a80*/  BSSY B1, `(.L_x_67) ;  /* 0x0000006000017945 */ /* 0x000fe80003800000 */
[----:B------:R1:W-:Y:S01]  /*2a90*/  @!P4 STG.E.U8 desc[UR36][R6.64+0x18], R3 ;  /* 0x000018030600c986 */ /* 0x0003e2000c101124 */
[----:B------:R-:W-:Y:S05]  /*2aa0*/  @P3 BRA `(.L_x_68) ;  /* 0x00000000000c3947 */ /* 0x000fea0003800000 */
[----:B--2---:R-:W1:Y:S02]  /*2ab0*/  LDG.E.U8 R157, desc[UR36][R10.64+0x19] ;  /* 0x000019240a9d7981 */ /* 0x004e64000c1e1100 */
[----:B-1----:R-:W-:-:S05]  /*2ac0*/  PRMT R3, R157, 0x8880, RZ ;  /* 0x000088809d037816 */ /* 0x002fca00000000ff */
[----:B------:R-:W-:-:S07]  /*2ad0*/  IMAD R12, R3, R156, RZ ;  /* 0x0000009c030c7224 */ /* 0x000fce00078e02ff */
.L_x_68:
[----:B------:R-:W-:Y:S05]  /*2ae0*/  BSYNC B1 ;  /* 0x0000000000017941 */ /* 0x000fea0003800000 */
.L_x_67:
[----:B------:R-:W-:Y:S01]  /*2af0*/  @!P3 IMAD R39, R39, R155, R12 ;  /* 0x0000009b2727b224 */ /* 0x000fe200078e020c */
[----:B------:R-:W-:Y:S04]  /*2b00*/  BSSY B1, `(.L_x_69) ;  /* 0x0000006000017945 */ /* 0x000fe80003800000 */
[----:B------:R0:W-:Y:S01]  /*2b10*/  @!P3 STG.E.U8 desc[UR36][R6.64+0x19], R39 ;  /* 0x000019270600b986 */ /* 0x0001e2000c101124 */
[----:B------:R-:W-:Y:S05]  /*2b20*/  @P5 BRA `(.L_x_70) ;  /* 0x00000000000c5947 */ /* 0x000fea0003800000 */
[----:B--2---:R-:W1:Y:S02]  /*2b30*/  LDG.E.U8 R157, desc[UR36][R8.64+0x20] ;  /* 0x00002024089d7981 */ /* 0x004e64000c1e1100 */
[----:B-1----:R-:W-:-:S05]  /*2b40*/  PRMT R3, R157, 0x8880, RZ ;  /* 0x000088809d037816 */ /* 0x002fca00000000ff */
[----:B------:R-:W-:-:S07]  /*2b50*/  IMAD R12, R3, R156, RZ ;  /* 0x0000009c030c7224 */ /* 0x000fce00078e02ff */
.L_x_70:
[----:B------:R-:W-:Y:S05]  /*2b60*/  BSYNC B1 ;  /* 0x0000000000017941 */ /* 0x000fea0003800000 */
.L_x_69:
[----:B-1----:R-:W-:Y:S01]  /*2b70*/  @!P5 IMAD R3, R40, R155, R12 ;  /* 0x0000009b2803d224 */ /* 0x002fe200078e020c */
[----:B------:R-:W-:Y:S04]  /*2b80*/  BSSY B1, `(.L_x_71) ;  /* 0x0000006000017945 */ /* 0x000fe80003800000 */
[----:B------:R1:W-:Y:S01]  /*2b90*/  @!P5 STG.E.U8 desc[UR36][R4.64+0x20], R3 ;  /* 0x000020030400d986 */ /* 0x0003e2000c101124 */
[----:B------:R-:W-:Y:S05]  /*2ba0*/  @P2 BRA `(.L_x_72) ;  /* 0x00000000000c2947 */ /* 0x000fea0003800000 */
[----:B--2---:R-:W1:Y:S02]  /*2bb0*/  LDG.E.U8 R157, desc[UR36][R8.64+0x21] ;  /* 0x00002124089d7981 */ /* 0x004e64000c1e1100 */
[----:B-1----:R-:W-:-:S05]  /*2bc0*/  PRMT R3, R157, 0x8880, RZ ;  /* 0x000088809d037816 */ /* 0x002fca00000000ff */
[----:B------:R-:W-:-:S07]  /*2bd0*/  IMAD R12, R3, R156, RZ ;  /* 0x0000009c030c7224 */ /* 0x000fce00078e02ff */
.L_x_72:
[----:B------:R-:W-:Y:S05]  /*2be0*/  BSYNC B1 ;  /* 0x0000000000017941 */ /* 0x000fea0003800000 */
.L_x_71:
        /* <DEDUP_REMOVED lines=11> */
.L_x_74:
[----:B------:R-:W-:Y:S05]  /*2ca0*/  BSYNC B1 ;  /* 0x0000000000017941 */ /* 0x000fea0003800000 */
.L_x_73:
[----:B-1----:R-:W-:Y:S01]  /*2cb0*/  @!P4 IMAD R3, R42, R155, R12 ;  /* 0x0000009b2a03c224 */ /* 0x002fe200078e020c */
[----:B------:R-:W-:Y:S04]  /*2cc0*/  BSSY B1, `(.L_x_75) ;  /* 0x0000006000017945 */ /* 0x000fe80003800000 */
[----:B------:R1:W-:Y:S01]  /*2cd0*/  @!P4 STG.E.U8 desc[UR36][R6.64+0x20], R3 ;  /* 0x000020030600c986 */ /* 0x0003e2000c101124 */
[----:B------:R-:W-:Y:S05]  /*2ce0*/  @P3 BRA `(.L_x_76) ;  /* 0x00000000000c3947 */ /* 0x000fea0003800000 */
[----:B--2---:R-:W1:Y:S02]  /*2cf0*/  LDG.E.U8 R157, desc[UR36][R10.64+0x21] ;  /* 0x000021240a9d7981 */ /* 0x004e64000c1e1100 */
[----:B-1----:R-:W-:-:S05]  /*2d00*/  PRMT R3, R157, 0x8880, RZ ;  /* 0x000088809d037816 */ /* 0x002fca00000000ff */
[----:B------:R-:W-:-:S07]  /*2d10*/  IMAD R12, R3, R156, RZ ;  /* 0x0000009c030c7224 */ /* 0x000fce00078e02ff */
.L_x_76:
[----:B------:R-:W-:Y:S05]  /*2d20*/  BSYNC B1 ;  /* 0x0000000000017941 */ /* 0x000fea0003800000 */
.L_x_75:
[----:B------:R-:W-:Y:S01]  /*2d30*/  @!P3 IMAD R43, R43, R155, R12 ;  /* 0x0000009b2b2bb224 */ /* 0x000fe200078e020c */
[----:B------:R-:W-:Y:S04]  /*2d40*/  BSSY B1, `(.L_x_77) ;  /* 0x0000006000017945 */ /* 0x000fe80003800000 */
[----:B------:R0:W-:Y:S01]  /*2d50*/  @!P3 STG.E.U8 desc[UR36][R6.64+0x21], R43 ;  /* 0x0000212b0600b986 */ /* 0x0001e2000c101124 */
[----:B------:R-:W-:Y:S05]  /*2d60*/  @P5 BRA `(.L_x_78) ;  /* 0x00000000000c5947 */ /* 0x000fea0003800000 */
[----:B--2---:R-:W1:Y:S02]  /*2d70*/  LDG.E.U8 R157, desc[UR36][R8.64+0x28] ;  /* 0x00002824089d7981 */ /* 0x004e64000c1e1100 */
[----:B-1----:R-:W-:-:S05]  /*2d80*/  PRMT R3, R157, 0x8880, RZ ;  /* 0x000088809d037816 */ /* 0x002fca00000000ff */
[----:B------:R-:W-:-:S07]  /*2d90*/  IMAD R12, R3, R156, RZ ;  /* 0x0000009c030c7224 */ /* 0x000fce00078e02ff */
.L_x_78:
[----:B------:R-:W-:Y:S05]  /*2da0*/  BSYNC B1 ;  /* 0x0000000000017941 */ /* 0x000fea0003800000 */
.L_x_77:
[----:B-1----:R-:W-:Y:S01]  /*2db0*/  @!P5 IMAD R3, R44, R155, R12 ;  /* 0x0000009b2c03d224 */ /* 0x002fe200078e020c */
[----:B------:R-:W-:Y:S04]  /*2dc0*/  BSSY B1, `(.L_x_79) ;  /* 0x0000006000017945 */ /* 0x000fe80003800000 */
[----:B------:R1:W-:Y:S01]  /*2dd0*/  @!P5 STG.E.U8 desc[UR36][R4.64+0x28], R3 ;  /* 0x000028030400d986 */ /* 0x0003e2000c101124 */
[----:B------:R-:W-:Y:S05]  /*2de0*/  @P2 BRA `(.L_x_80) ;  /* 0x00000000000c2947 */ /* 0x000fea0003800000 */
[----:B--2---:R-:W1:Y:S02]  /*2df0*/  LDG.E.U8 R157, desc[UR36][R8.64+0x29] ;  /* 0x00002924089d7981 */ /* 0x004e64000c1e1100 */
[----:B-1----:R-:W-:-:S05]  /*2e00*/  PRMT R3, R157, 0x8880, RZ ;  /* 0x000088809d037816 */ /* 0x002fca00000000ff */
[----:B------:R-:W-:-:S07]  /*2e10*/  IMAD R12, R3, R156, RZ ;  /* 0x0000009c030c7224 */ /* 0x000fce00078e02ff */
.L_x_80:
[----:B------:R-:W-:Y:S05]  /*2e20*/  BSYNC B1 ;  /* 0x0000000000017941 */ /* 0x000fea0003800000 */
.L_x_79:
        /* <DEDUP_REMOVED lines=11> */
.L_x_82:
[----:B------:R-:W-:Y:S05]  /*2ee0*/  BSYNC B1 ;  /* 0x0000000000017941 */ /* 0x000fea0003800000 */
.L_x_81:
[----:B-1----:R-:W-:Y:S01]  /*2ef0*/  @!P4 IMAD R3, R46, R155, R12 ;  /* 0x0000009b2e03c224 */ /* 0x002fe200078e020c */
[----:B------:R-:W-:Y:S04]  /*2f00*/  BSSY B1, `(.L_x_83) ;  /* 0x0000006000017945 */ /* 0x000fe80003800000 */
[----:B------:R1:W-:Y:S01]  /*2f10*/  @!P4 STG.E.U8 desc[UR36][R6.64+0x28], R3 ;  /* 0x000028030600c986 */ /* 0x0003e2000c101124 */
[----:B------:R-:W-:Y:S05]  /*2f20*/  @P3 BRA `(.L_x_84) ;  /* 0x00000000000c3947 */ /* 0x000fea0003800000 */
[----:B--2---:R-:W1:Y:S02]  /*2f30*/  LDG.E.U8 R157, desc[UR36][R10.64+0x29] ;  /* 0x000029240a9d7981 */ /* 0x004e64000c1e1100 */
[----:B-1----:R-:W-:-:S05]  /*2f40*/  PRMT R3, R157, 0x8880, RZ ;  /* 0x000088809d037816 */ /* 0x002fca00000000ff */
[----:B------:R-:W-:-:S07]  /*2f50*/  IMAD R12, R3, R156, RZ ;  /* 0x0000009c030c7224 */ /* 0x000fce00078e02ff */
.L_x_84:
[----:B------:R-:W-:Y:S05]  /*2f60*/  BSYNC B1 ;  /* 0x0000000000017941 */ /* 0x000fea0003800000 */
.L_x_83:
[----:B------:R-:W-:Y:S01]  /*2f70*/  @!P3 IMAD R47, R47, R155, R12 ;  /* 0x0000009b2f2fb224 */ /* 0x000fe200078e020c */
[----:B------:R-:W-:Y:S04]  /*2f80*/  BSSY B1, `(.L_x_85) ;  /* 0x0000006000017945 */ /* 0x000fe80003800000 */
[----:B------:R0:W-:Y:S01]  /*2f90*/  @!P3 STG.E.U8 desc[UR36][R6.64+0x29], R47 ;  /* 0x0000292f0600b986 */ /* 0x0001e2000c101124 */
[----:B------:R-:W-:Y:S05]  /*2fa0*/  @P5 BRA `(.L_x_86) ;  /* 0x00000000000c5947 */ /* 0x000fea0003800000 */
[----:B--2---:R-:W1:Y:S02]  /*2fb0*/  LDG.E.U8 R157, desc[UR36][R8.64+0x30] ;  /* 0x00003024089d7981 */ /* 0x004e64000c1e1100 */
[----:B-1----:R-:W-:-:S05]  /*2fc0*/  PRMT R3, R157, 0x8880, RZ ;  /* 0x000088809d037816 */ /* 0x002fca00000000ff */
[----:B------:R-:W-:-:S07]  /*2fd0*/  IMAD R12, R3, R156, RZ ;  /* 0x0000009c030c7224 */ /* 0x000fce00078e02ff */
.L_x_86:
[----:B------:R-:W-:Y:S05]  /*2fe0*/  BSYNC B1 ;  /* 0x0000000000017941 */ /* 0x000fea0003800000 */
.L_x_85:
[----:B-1----:R-:W-:Y:S01]  /*2ff0*/  @!P5 IMAD R3, R48, R155, R12 ;  /* 0x0000009b3003d224 */ /* 0x002fe200078e020c */
[----:B------:R-:W-:Y:S04]  /*3000*/  BSSY B1, `(.L_x_87) ;  /* 0x0000006000017945 */ /* 0x000fe80003800000 */
[----:B------:R1:W-:Y:S01]  /*3010*/  @!P5 STG.E.U8 desc[UR36][R4.64+0x30], R3 ;  /* 0x000030030400d986 */ /* 0x0003e2000c101124 */
[----:B------:R-:W-:Y:S05]  /*3020*/  @P2 BRA `(.L_x_88) ;  /* 0x00000000000c2947 */ /* 0x000fea0003800000 */
[----:B--2---:R-:W1:Y:S02]  /*3030*/  LDG.E.U8 R157, desc[UR36][R8.64+0x31] ;  /* 0x00003124089d7981 */ /* 0x004e64000c1e1100 */
[----:B-1----:R-:W-:-:S05]  /*3040*/  PRMT R3, R157, 0x8880, RZ ;  /* 0x000088809d037816 */ /* 0x002fca00000000ff */
[----:B------:R-:W-:-:S07]  /*3050*/  IMAD R12, R3, R156, RZ ;  /* 0x0000009c030c7224 */ /* 0x000fce00078e02ff */
.L_x_88:
[----:B------:R-:W-:Y:S05]  /*3060*/  BSYNC B1 ;  /* 0x0000000000017941 */ /* 0x000fea0003800000 */
.L_x_87:
        /* <DEDUP_REMOVED lines=11> */
.L_x_90:
[----:B------:R-:W-:Y:S05]  /*3120*/  BSYNC B1 ;  /* 0x0000000000017941 */ /* 0x000fea0003800000 */
.L_x_89:
[----:B-1----:R-:W-:Y:S01]  /*3130*/  @!P4 IMAD R3, R50, R155, R12 ;  /* 0x0000009b3203c224 */ /* 0x002fe200078e020c */
[----:B------:R-:W-:Y:S04]  /*3140*/  BSSY B1, `(.L_x_91) ;  /* 0x0000006000017945 */ /* 0x000fe80003800000 */
[----:B------:R1:W-:Y:S01]  /*3150*/  @!P4 STG.E.U8 desc[UR36][R6.64+0x30], R3 ;  /* 0x000030030600c986 */ /* 0x0003e2000c101124 */
[----:B------:R-:W-:Y:S05]  /*3160*/  @P3 BRA `(.L_x_92) ;  /* 0x00000000000c3947 */ /* 0x000fea0003800000 */
[----:B--2---:R-:W1:Y:S02]  /*3170*/  LDG.E.U8 R157, desc[UR36][R10.64+0x31] ;  /* 0x000031240a9d7981 */ /* 0x004e64000c1e1100 */
[----:B-1----:R-:W-:-:S05]  /*3180*/  PRMT R3, R157, 0x8880, RZ ;  /* 0x000088809d037816 */ /* 0x002fca00000000ff */
[----:B------:R-:W-:-:S07]  /*3190*/  IMAD R12, R3, R156, RZ ;  /* 0x0000009c030c7224 */ /* 0x000fce00078e02ff */
.L_x_92:
[----:B------:R-:W-:Y:S05]  /*31a0*/  BSYNC B1 ;  /* 0x0000000000017941 */ /* 0x000fea0003800000 */
.L_x_91:
[----:B------:R-:W-:Y:S01]  /*31b0*/  @!P3 IMAD R51, R51, R155, R12 ;  /* 0x0000009b3333b224 */ /* 0x000fe200078e020c */
[----:B------:R-:W-:Y:S04]  /*31c0*/  BSSY B1, `(.L_x_93) ;  /* 0x0000006000017945 */ /* 0x000fe80003800000 */
[----:B------:R0:W-:Y:S01]  /*31d0*/  @!P3 STG.E.U8 desc[UR36][R6.64+0x31], R51 ;  /* 0x000031330600b986 */ /* 0x0001e2000c101124 */
[----:B------:R-:W-:Y:S05]  /*31e0*/  @P5 BRA `(.L_x_94) ;  /* 0x00000000000c5947 */ /* 0x000fea0003800000 */
[----:B--2---:R-:W1:Y:S02]  /*31f0*/  LDG.E.U8 R157, desc[UR36][R8.64+0x38] ;  /* 0x00003824089d7981 */ /* 0x004e64000c1e1100 */
[----:B-1----:R-:W-:-:S05]  /*3200*/  PRMT R3, R157, 0x8880, RZ ;  /* 0x000088809d037816 */ /* 0x002fca00000000ff */
[----:B------:R-:W-:-:S07]  /*3210*/  IMAD R12, R3, R156, RZ ;  /* 0x0000009c030c7224 */ /* 0x000fce00078e02ff */
.L_x_94:
[----:B------:R-:W-:Y:S05]  /*3220*/  BSYNC B1 ;  /* 0x0000000000017941 */ /* 0x000fea0003800000 */
.L_x_93:
[----:B-1----:R-:W-:Y:S01]  /*3230*/  @!P5 IMAD R3, R52, R155, R12 ;  /* 0x0000009b3403d224 */ /* 0x002fe200078e020c */
[----:B------:R-:W-:Y:S04]  /*3240*/  BSSY B1, `(.L_x_95) ;  /* 0x0000006000017945 */ /* 0x000fe80003800000 */
[----:B------:R1:W-:Y:S01]  /*3250*/  @!P5 STG.E.U8 desc[UR36][R4.64+0x38], R3 ;  /* 0x000038030400d986 */ /* 0x0003e2000c101124 */
[----:B------:R-:W-:Y:S05]  /*3260*/  @P2 BRA `(.L_x_96) ;  /* 0x00000000000c2947 */ /* 0x000fea0003800000 */
[----:B--2---:R-:W1:Y:S02]  /*3270*/  LDG.E.U8 R157, desc[UR36][R8.64+0x39] ;  /* 0x00003924089d7981 */ /* 0x004e64000c1e1100 */
[----:B-1----:R-:W-:-:S05]  /*3280*/  PRMT R3, R157, 0x8880, RZ ;  /* 0x000088809d037816 */ /* 0x002fca00000000ff */
[----:B------:R-:W-:-:S07]  /*3290*/  IMAD R12, R3, R156, RZ ;  /* 0x0000009c030c7224 */ /* 0x000fce00078e02ff */
.L_x_96:
[----:B------:R-:W-:Y:S05]  /*32a0*/  BSYNC B1 ;  /* 0x0000000000017941 */ /* 0x000fea0003800000 */
.L_x_95:
        /* <DEDUP_REMOVED lines=11> */
.L_x_98:
[----:B------:R-:W-:Y:S05]  /*3360*/  BSYNC B1 ;  /* 0x0000000000017941 */ /* 0x000fea0003800000 */
.L_x_97:
[----:B-1----:R-:W-:Y:S01]  /*3370*/  @!P4 IMAD R3, R54, R155, R12 ;  /* 0x0000009b3603c224 */ /* 0x002fe200078e020c */
[----:B------:R-:W-:Y:S04]  /*3380*/  BSSY B1, `(.L_x_99) ;  /* 0x0000006000017945 */ /* 0x000fe80003800000 */
[----:B------:R1:W-:Y:S01]  /*3390*/  @!P4 STG.E.U8 desc[UR36][R6.64+0x38], R3 ;  /* 0x000038030600c986 */ /* 0x0003e2000c101124 */
[----:B------:R-:W-:Y:S05]  /*33a0*/  @P3 BRA `(.L_x_100) ;  /* 0x00000000000c3947 */ /* 0x000fea0003800000 */
[----:B--2---:R-:W1:Y:S02]  /*33b0*/  LDG.E.U8 R157, desc[UR36][R10.64+0x39] ;  /* 0x000039240a9d7981 */ /* 0x004e64000c1e1100 */
[----:B-1----:R-:W-:-:S05]  /*33c0*/  PRMT R3, R157, 0x8880, RZ ;  /* 0x000088809d037816 */ /* 0x002fca00000000ff */
[----:B------:R-:W-:-:S07]  /*33d0*/  IMAD R12, R3, R156, RZ ;  /* 0x0000009c030c7224 */ /* 0x000fce00078e02ff */
.L_x_100:
[----:B------:R-:W-:Y:S05]  /*33e0*/  BSYNC B1 ;  /* 0x0000000000017941 */ /* 0x000fea0003800000 */
.L_x_99:
[----:B------:R-:W-:Y:S01]  /*33f0*/  @!P3 IMAD R55, R55, R155, R12 ;  /* 0x0000009b3737b224 */ /* 0x000fe200078e020c */
[----:B------:R-:W-:Y:S04]  /*3400*/  BSSY B1, `(.L_x_101) ;  /* 0x0000006000017945 */ /* 0x000fe80003800000 */
[----:B------:R0:W-:Y:S01]  /*3410*/  @!P3 STG.E.U8 desc[UR36][R6.64+0x39], R55 ;  /* 0x000039370600b986 */ /* 0x0001e2000c101124 */
[----:B------:R-:W-:Y:S05]  /*3420*/  @P5 BRA `(.L_x_102) ;  /* 0x00000000000c5947 */ /* 0x000fea0003800000 */
[----:B--2---:R-:W1:Y:S02]  /*3430*/  LDG.E.U8 R157, desc[UR36][R8.64+0x40] ;  /* 0x00004024089d7981 */ /* 0x004e64000c1e1100 */
[----:B-1----:R-:W-:-:S05]  /*3440*/  PRMT R3, R157, 0x8880, RZ ;  /* 0x000088809d037816 */ /* 0x002fca00000000ff */
[----:B------:R-:W-:-:S07]  /*3450*/  IMAD R12, R3, R156, RZ ;  /* 0x0000009c030c7224 */ /* 0x000fce00078e02ff */
.L_x_102:
[----:B------:R-:W-:Y:S05]  /*3460*/  BSYNC B1 ;  /* 0x0000000000017941 */ /* 0x000fea0003800000 */
.L_x_101:
[----:B-1----:R-:W-:Y:S01]  /*3470*/  @!P5 IMAD R3, R56, R155, R12 ;  /* 0x0000009b3803d224 */ /* 0x002fe200078e020c */
[----:B------:R-:W-:Y:S04]  /*3480*/  BSSY B1, `(.L_x_103) ;  /* 0x0000006000017945 */ /* 0x000fe80003800000 */
[----:B------:R1:W-:Y:S01]  /*3490*/  @!P5 STG.E.U8 desc[UR36][R4.64+0x40], R3 ;  /* 0x000040030400d986 */ /* 0x0003e2000c101124 */
[----:B------:R-:W-:Y:S05]  /*34a0*/  @P2 BRA `(.L_x_104) ;  /* 0x00000000000c2947 */ /* 0x000fea0003800000 */
[----:B--2---:R-:W1:Y:S02]  /*34b0*/  LDG.E.U8 R157, desc[UR36][R8.64+0x41] ;  /* 0x00004124089d7981 */ /* 0x004e64000c1e1100 */
[----:B-1----:R-:W-:-:S05]  /*34c0*/  PRMT R3, R157, 0x8880, RZ ;  /* 0x000088809d037816 */ /* 0x002fca00000000ff */
[----:B------:R-:W-:-:S07]  /*34d0*/  IMAD R12, R3, R156, RZ ;  /* 0x0000009c030c7224 */ /* 0x000fce00078e02ff */
.L_x_104:
[----:B------:R-:W-:Y:S05]  /*34e0*/  BSYNC B1 ;  /* 0x0000000000017941 */ /* 0x000fea0003800000 */
.L_x_103:
        /* <DEDUP_REMOVED lines=11> */
.L_x_106:
[----:B------:R-:W-:Y:S05]  /*35a0*/  BSYNC B1 ;  /* 0x0000000000017941 */ /* 0x000fea0003800000 */
.L_x_105:
[----:B-1----:R-:W-:Y:S01]  /*35b0*/  @!P4 IMAD R3, R58, R155, R12 ;  /* 0x0000009b3a03c224 */ /* 0x002fe200078e020c */
[----:B------:R-:W-:Y:S04]  /*35c0*/  BSSY B1, `(.L_x_107) ;  /* 0x0000006000017945 */ /* 0x000fe80003800000 */
[----:B------:R1:W-:Y:S01]  /*35d0*/  @!P4 STG.E.U8 desc[UR36][R6.64+0x40], R3 ;  /* 0x000040030600c986 */ /* 0x0003e2000c101124 */
[----:B------:R-:W-:Y:S05]  /*35e0*/  @P3 BRA `(.L_x_108) ;  /* 0x00000000000c3947 */ /* 0x000fea0003800000 */
[----:B--2---:R-:W1:Y:S02]  /*35f0*/  LDG.E.U8 R157, desc[UR36][R10.64+0x41] ;  /* 0x000041240a9d7981 */ /* 0x004e64000c1e1100 */
[----:B-1----:R-:W-:-:S05]  /*3600*/  PRMT R3, R157, 0x8880, RZ ;  /* 0x000088809d037816 */ /* 0x002fca00000000ff */
[----:B------:R-:W-:-:S07]  /*3610*/  IMAD R12, R3, R156, RZ ;  /* 0x0000009c030c7224 */ /* 0x000fce00078e02ff */
.L_x_108:
[----:B------:R-:W-:Y:S05]  /*3620*/  BSYNC B1 ;  /* 0x0000000000017941 */ /* 0x000fea0003800000 */
.L_x_107:
[----:B------:R-:W-:Y:S01]  /*3630*/  @!P3 IMAD R59, R59, R155, R12 ;  /* 0x0000009b3b3bb224 */ /* 0x000fe200078e020c */
[----:B------:R-:W-:Y:S04]  /*3640*/  BSSY B1, `(.L_x_109) ;  /* 0x0000006000017945 */ /* 0x000fe80003800000 */
[----:B------:R0:W-:Y:S01]  /*3650*/  @!P3 STG.E.U8 desc[UR36][R6.64+0x41], R59 ;  /* 0x0000413b0600b986 */ /* 0x0001e2000c101124 */
[----:B------:R-:W-:Y:S05]  /*3660*/  @P5 BRA `(.L_x_110) ;  /* 0x00000000000c5947 */ /* 0x000fea0003800000 */
[----:B--2---:R-:W1:Y:S02]  /*3670*/  LDG.E.U8 R157, desc[UR36][R8.64+0x48] ;  /* 0x00004824089d7981 */ /* 0x004e64000c1e1100 */
[----:B-1----:R-:W-:-:S05]  /*3680*/  PRMT R3, R157, 0x8880, RZ ;  /* 0x000088809d037816 */ /* 0x002fca00000000ff */
[----:B------:R-:W-:-:S07]  /*3690*/  IMAD R12, R3, R156, RZ ;  /* 0x0000009c030c7224 */ /* 0x000fce00078e02ff */
.L_x_110:
[----:B------:R-:W-:Y:S05]  /*36a0*/  BSYNC B1 ;  /* 0x0000000000017941 */ /* 0x000fea0003800000 */
.L_x_109:
[----:B-1----:R-:W-:Y:S01]  /*36b0*/  @!P5 IMAD R3, R60, R155, R12 ;  /* 0x0000009b3c03d224 */ /* 0x002fe200078e020c */
[----:B------:R-:W-:Y:S04]  /*36c0*/  BSSY B1, `(.L_x_111) ;  /* 0x0000006000017945 */ /* 0x000fe80003800000 */
[----:B------:R1:W-:Y:S01]  /*36d0*/  @!P5 STG.E.U8 desc[UR36][R4.64+0x48], R3 ;  /* 0x000048030400d986 */ /* 0x0003e2000c101124 */
[----:B------:R-:W-:Y:S05]  /*36e0*/  @P2 BRA `(.L_x_112) ;  /* 0x00000000000c2947 */ /* 0x000fea0003800000 */
[----:B--2---:R-:W1:Y:S02]  /*36f0*/  LDG.E.U8 R157, desc[UR36][R8.64+0x49] ;  /* 0x00004924089d7981 */ /* 0x004e64000c1e1100 */
[----:B-1----:R-:W-:-:S05]  /*3700*/  PRMT R3, R157, 0x8880, RZ ;  /* 0x000088809d037816 */ /* 0x002fca00000000ff */
[----:B------:R-:W-:-:S07]  /*3710*/  IMAD R12, R3, R156, RZ ;  /* 0x0000009c030c7224 */ /* 0x000fce00078e02ff */
.L_x_112:
[----:B------:R-:W-:Y:S05]  /*3720*/  BSYNC B1 ;  /* 0x0000000000017941 */ /* 0x000fea0003800000 */
.L_x_111:
        /* <DEDUP_REMOVED lines=11> */
.L_x_114:
[----:B------:R-:W-:Y:S05]  /*37e0*/  BSYNC B1 ;  /* 0x0000000000017941 */ /* 0x000fea0003800000 */
.L_x_113:
[----:B-1----:R-:W-:Y:S01]  /*37f0*/  @!P4 IMAD R3, R62, R155, R12 ;  /* 0x0000009b3e03c224 */ /* 0x002fe200078e020c */
[----:B------:R-:W-:Y:S04]  /*3800*/  BSSY B1, `(.L_x_115) ;  /* 0x0000006000017945 */ /* 0x000fe80003800000 */
[----:B------:R1:W-:Y:S01]  /*3810*/  @!P4 STG.E.U8 desc[UR36][R6.64+0x48], R3 ;  /* 0x000048030600c986 */ /* 0x0003e2000c101124 */
[----:B------:R-:W-:Y:S05]  /*3820*/  @P3 BRA `(.L_x_116) ;  /* 0x00000000000c3947 */ /* 0x000fea0003800000 */
[----:B--2---:R-:W1:Y:S02]  /*3830*/  LDG.E.U8 R157, desc[UR36][R10.64+0x49] ;  /* 0x000049240a9d7981 */ /* 0x004e64000c1e1100 */
[----:B-1----:R-:W-:-:S05]  /*3840*/  PRMT R3, R157, 0x8880, RZ ;  /* 0x000088809d037816 */ /* 0x002fca00000000ff */
[----:B------:R-:W-:-:S07]  /*3850*/  IMAD R12, R3, R156, RZ ;  /* 0x0000009c030c7224 */ /* 0x000fce00078e02ff */
.L_x_116:
[----:B------:R-:W-:Y:S05]  /*3860*/  BSYNC B1 ;  /* 0x0000000000017941 */ /* 0x000fea0003800000 */
.L_x_115:
[----:B------:R-:W-:Y:S01]  /*3870*/  @!P3 IMAD R63, R63, R155, R12 ;  /* 0x0000009b3f3fb224 */ /* 0x000fe200078e020c */
[----:B------:R-:W-:Y:S04]  /*3880*/  BSSY B1, `(.L_x_117) ;  /* 0x0000006000017945 */ /* 0x000fe80003800000 */
[----:B------:R0:W-:Y:S01]  /*3890*/  @!P3 STG.E.U8 desc[UR36][R6.64+0x49], R63 ;  /* 0x0000493f0600b986 */ /* 0x0001e2000c101124 */
[----:B------:R-:W-:Y:S05]  /*38a0*/  @P5 BRA `(.L_x_118) ;  /* 0x00000000000c5947 */ /* 0x000fea0003800000 */
[----:B--2---:R-:W1:Y:S02]  /*38b0*/  LDG.E.U8 R157, desc[UR36][R8.64+0x50] ;  /* 0x00005024089d7981 */ /* 0x004e64000c1e1100 */
[----:B-1----:R-:W-:-:S05]  /*38c0*/  PRMT R3, R157, 0x8880, RZ ;  /* 0x000088809d037816 */ /* 0x002fca00000000ff */
[----:B------:R-:W-:-:S07]  /*38d0*/  IMAD R12, R3, R156, RZ ;  /* 0x0000009c030c7224 */ /* 0x000fce00078e02ff */
.L_x_118:
[----:B------:R-:W-:Y:S05]  /*38e0*/  BSYNC B1 ;  /* 0x0000000000017941 */ /* 0x000fea0003800000 */
.L_x_117:
[----:B-1----:R-:W-:Y:S01]  /*38f0*/  @!P5 IMAD R3, R64, R155, R12 ;  /* 0x0000009b4003d224 */ /* 0x002fe200078e020c */
[----:B------:R-:W-:Y:S04]  /*3900*/  BSSY B1, `(.L_x_119) ;  /* 0x0000006000017945 */ /* 0x000fe80003800000 */
[----:B------:R1:W-:Y:S01]  /*3910*/  @!P5 STG.E.U8 desc[UR36][R4.64+0x50], R3 ;  /* 0x000050030400d986 */ /* 0x0003e2000c101124 */
[----:B------:R-:W-:Y:S05]  /*3920*/  @P2 BRA `(.L_x_120) ;  /* 0x00000000000c2947 */ /* 0x000fea0003800000 */
[----:B--2---:R-:W1:Y:S02]  /*3930*/  LDG.E.U8 R157, desc[UR36][R8.64+0x51] ;  /* 0x00005124089d7981 */ /* 0x004e64000c1e1100 */
[----:B-1----:R-:W-:-:S05]  /*3940*/  PRMT R3, R157, 0x8880, RZ ;  /* 0x000088809d037816 */ /* 0x002fca00000000ff */
[----:B------:R-:W-:-:S07]  /*3950*/  IMAD R12, R3, R156, RZ ;  /* 0x0000009c030c7224 */ /* 0x000fce00078e02ff */
.L_x_120:
[----:B------:R-:W-:Y:S05]  /*3960*/  BSYNC B1 ;  /* 0x0000000000017941 */ /* 0x000fea0003800000 */
.L_x_119:
        /* <DEDUP_REMOVED lines=11> */
.L_x_122:
[----:B------:R-:W-:Y:S05]  /*3a20*/  BSYNC B1 ;  /* 0x0000000000017941 */ /* 0x000fea0003800000 */
.L_x_121:
[----:B-1----:R-:W-:Y:S01]  /*3a30*/  @!P4 IMAD R3, R66, R155, R12 ;  /* 0x0000009b4203c224 */ /* 0x002fe200078e020c */
[----:B------:R-:W-:Y:S04]  /*3a40*/  BSSY B1, `(.L_x_123) ;  /* 0x0000006000017945 */ /* 0x000fe80003800000 */
[----:B------:R1:W-:Y:S01]  /*3a50*/  @!P4 STG.E.U8 desc[UR36][R6.64+0x50], R3 ;  /* 0x000050030600c986 */ /* 0x0003e2000c101124 */
[----:B------:R-:W-:Y:S05]  /*3a60*/  @P3 BRA `(.L_x_124) ;  /* 0x00000000000c3947 */ /* 0x000fea0003800000 */
[----:B--2---:R-:W1:Y:S02]  /*3a70*/  LDG.E.U8 R157, desc[UR36][R10.64+0x51] ;  /* 0x000051240a9d7981 */ /* 0x004e64000c1e1100 */
[----:B-1----:R-:W-:-:S05]  /*3a80*/  PRMT R3, R157, 0x8880, RZ ;  /* 0x000088809d037816 */ /* 0x002fca00000000ff */
[----:B------:R-:W-:-:S07]  /*3a90*/  IMAD R12, R3, R156, RZ ;  /* 0x0000009c030c7224 */ /* 0x000fce00078e02ff */
.L_x_124:
[----:B------:R-:W-:Y:S05]  /*3aa0*/  BSYNC B1 ;  /* 0x0000000000017941 */ /* 0x000fea0003800000 */
.L_x_123:
[----:B------:R-:W-:Y:S01]  /*3ab0*/  @!P3 IMAD R67, R67, R155, R12 ;  /* 0x0000009b4343b224 */ /* 0x000fe200078e020c */
[----:B------:R-:W-:Y:S04]  /*3ac0*/  BSSY B1, `(.L_x_125) ;  /* 0x0000006000017945 */ /* 0x000fe80003800000 */
[----:B------:R0:W-:Y:S01]  /*3ad0*/  @!P3 STG.E.U8 desc[UR36][R6.64+0x51], R67 ;  /* 0x000051430600b986 */ /* 0x0001e2000c101124 */
[----:B------:R-:W-:Y:S05]  /*3ae0*/  @P5 BRA `(.L_x_126) ;  /* 0x00000000000c5947 */ /* 0x000fea0003800000 */
[----:B--2---:R-:W1:Y:S02]  /*3af0*/  LDG.E.U8 R157, desc[UR36][R8.64+0x58] ;  /* 0x00005824089d7981 */ /* 0x004e64000c1e1100 */
[----:B-1----:R-:W-:-:S05]  /*3b00*/  PRMT R3, R157, 0x8880, RZ ;  /* 0x000088809d037816 */ /* 0x002fca00000000ff */
[----:B------:R-:W-:-:S07]  /*3b10*/  IMAD R12, R3, R156, RZ ;  /* 0x0000009c030c7224 */ /* 0x000fce00078e02ff */
.L_x_126:
[----:B------:R-:W-:Y:S05]  /*3b20*/  BSYNC B1 ;  /* 0x0000000000017941 */ /* 0x000fea0003800000 */
.L_x_125:
[----:B-1----:R-:W-:Y:S01]  /*3b30*/  @!P5 IMAD R3, R68, R155, R12 ;  /* 0x0000009b4403d224 */ /* 0x002fe200078e020c */
[----:B------:R-:W-:Y:S04]  /*3b40*/  BSSY B1, `(.L_x_127) ;  /* 0x0000006000017945 */ /* 0x000fe80003800000 */
[----:B------:R1:W-:Y:S01]  /*3b50*/  @!P5 STG.E.U8 desc[UR36][R4.64+0x58], R3 ;  /* 0x000058030400d986 */ /* 0x0003e2000c101124 */
[----:B------:R-:W-:Y:S05]  /*3b60*/  @P2 BRA `(.L_x_128) ;  /* 0x00000000000c2947 */ /* 0x000fea0003800000 */
[----:B--2---:R-:W1:Y:S02]  /*3b70*/  LDG.E.U8 R157, desc[UR36][R8.64+0x59] ;  /* 0x00005924089d7981 */ /* 0x004e64000c1e1100 */
[----:B-1----:R-:W-:-:S05]  /*3b80*/  PRMT R3, R157, 0x8880, RZ ;  /* 0x000088809d037816 */ /* 0x002fca00000000ff */
[----:B------:R-:W-:-:S07]  /*3b90*/  IMAD R12, R3, R156, RZ ;  /* 0x0000009c030c7224 */ /* 0x000fce00078e02ff */
.L_x_128:
[----:B------:R-:W-:Y:S05]  /*3ba0*/  BSYNC B1 ;  /* 0x0000000000017941 */ /* 0x000fea0003800000 */
.L_x_127:
        /* <DEDUP_REMOVED lines=11> */
.L_x_130:
[----:B------:R-:W-:Y:S05]  /*3c60*/  BSYNC B1 ;  /* 0x0000000000017941 */ /* 0x000fea0003800000 */
.L_x_129:
[----:B-1----:R-:W-:Y:S01]  /*3c70*/  @!P4 IMAD R3, R70, R155, R12 ;  /* 0x0000009b4603c224 */ /* 0x002fe200078e020c */
[----:B------:R-:W-:Y:S04]  /*3c80*/  BSSY B1, `(.L_x_131) ;  /* 0x0000006000017945 */ /* 0x000fe80003800000 */
[----:B------:R1:W-:Y:S01]  /*3c90*/  @!P4 STG.E.U8 desc[UR36][R6.64+0x58], R3 ;  /* 0x000058030600c986 */ /* 0x0003e2000c101124 */
[----:B------:R-:W-:Y:S05]  /*3ca0*/  @P3 BRA `(.L_x_132) ;  /* 0x00000000000c3947 */ /* 0x000fea0003800000 */
[----:B--2---:R-:W1:Y:S02]  /*3cb0*/  LDG.E.U8 R157, desc[UR36][R10.64+0x59] ;  /* 0x000059240a9d7981 */ /* 0x004e64000c1e1100 */
[----:B-1----:R-:W-:-:S05]  /*3cc0*/  PRMT R3, R157, 0x8880, RZ ;  /* 0x000088809d037816 */ /* 0x002fca00000000ff */
[----:B------:R-:W-:-:S07]  /*3cd0*/  IMAD R12, R3, R156, RZ ;  /* 0x0000009c030c7224 */ /* 0x000fce00078e02ff */
.L_x_132:
[----:B------:R-:W-:Y:S05]  /*3ce0*/  BSYNC B1 ;  /* 0x0000000000017941 */ /* 0x000fea0003800000 */
.L_x_131:
[----:B------:R-:W-:Y:S01]  /*3cf0*/  @!P3 IMAD R71, R71, R155, R12 ;  /* 0x0000009b4747b224 */ /* 0x000fe200078e020c */
[----:B------:R-:W-:Y:S04]  /*3d00*/  BSSY B1, `(.L_x_133) ;  /* 0x0000006000017945 */ /* 0x000fe80003800000 */
[----:B------:R0:W-:Y:S01]  /*3d10*/  @!P3 STG.E.U8 desc[UR36][R6.64+0x59], R71 ;  /* 0x000059470600b986 */ /* 0x0001e2000c101124 */
[----:B------:R-:W-:Y:S05]  /*3d20*/  @P5 BRA `(.L_x_134) ;  /* 0x00000000000c5947 */ /* 0x000fea0003800000 */
[----:B--2---:R-:W1:Y:S02]  /*3d30*/  LDG.E.U8 R157, desc[UR36][R8.64+0x60] ;  /* 0x00006024089d7981 */ /* 0x004e64000c1e1100 */
[----:B-1----:R-:W-:-:S05]  /*3d40*/  PRMT R3, R157, 0x8880, RZ ;  /* 0x000088809d037816 */ /* 0x002fca00000000ff */
[----:B------:R-:W-:-:S07]  /*3d50*/  IMAD R12, R3, R156, RZ ;  /* 0x0000009c030c7224 */ /* 0x000fce00078e02ff */
.L_x_134:
[----:B------:R-:W-:Y:S05]  /*3d60*/  BSYNC B1 ;  /* 0x0000000000017941 */ /* 0x000fea0003800000 */
.L_x_133:
[----:B-1----:R-:W-:Y:S01]  /*3d70*/  @!P5 IMAD R3, R72, R155, R12 ;  /* 0x0000009b4803d224 */ /* 0x002fe200078e020c */
[----:B------:R-:W-:Y:S04]  /*3d80*/  BSSY B1, `(.L_x_135) ;  /* 0x0000006000017945 */ /* 0x000fe80003800000 */
[----:B------:R1:W-:Y:S01]  /*3d90*/  @!P5 STG.E.U8 desc[UR36][R4.64+0x60], R3 ;  /* 0x000060030400d986 */ /* 0x0003e2000c101124 */
[----:B------:R-:W-:Y:S05]  /*3da0*/  @P2 BRA `(.L_x_136) ;  /* 0x00000000000c2947 */ /* 0x000fea0003800000 */
[----:B--2---:R-:W1:Y:S02]  /*3db0*/  LDG.E.U8 R157, desc[UR36][R8.64+0x61] ;  /* 0x00006124089d7981 */ /* 0x004e64000c1e1100 */
[----:B-1----:R-:W-:-:S05]  /*3dc0*/  PRMT R3, R157, 0x8880, RZ ;  /* 0x000088809d037816 */ /* 0x002fca00000000ff */
[----:B------:R-:W-:-:S07]  /*3dd0*/  IMAD R12, R3, R156, RZ ;  /* 0x0000009c030c7224 */ /* 0x000fce00078e02ff */
.L_x_136:
[----:B------:R-:W-:Y:S05]  /*3de0*/  BSYNC B1 ;  /* 0x0000000000017941 */ /* 0x000fea0003800000 */
.L_x_135:
        /* <DEDUP_REMOVED lines=11> */
.L_x_138:
[----:B------:R-:W-:Y:S05]  /*3ea0*/  BSYNC B1 ;  /* 0x0000000000017941 */ /* 0x000fea0003800000 */
.L_x_137:
[----:B-1----:R-:W-:Y:S01]  /*3eb0*/  @!P4 IMAD R3, R74, R155, R12 ;  /* 0x0000009b4a03c224 */ /* 0x002fe200078e020c */
[----:B------:R-:W-:Y:S04]  /*3ec0*/  BSSY B1, `(.L_x_139) ;  /* 0x0000006000017945 */ /* 0x000fe80003800000 */
[----:B------:R1:W-:Y:S01]  /*3ed0*/  @!P4 STG.E.U8 desc[UR36][R6.64+0x60], R3 ;  /* 0x000060030600c986 */ /* 0x0003e2000c101124 */
[----:B------:R-:W-:Y:S05]  /*3ee0*/  @P3 BRA `(.L_x_140) ;  /* 0x00000000000c3947 */ /* 0x000fea0003800000 */
[----:B--2---:R-:W1:Y:S02]  /*3ef0*/  LDG.E.U8 R157, desc[UR36][R10.64+0x61] ;  /* 0x000061240a9d7981 */ /* 0x004e64000c1e1100 */
[----:B-1----:R-:W-:-:S05]  /*3f00*/  PRMT R3, R157, 0x8880, RZ ;  /* 0x000088809d037816 */ /* 0x002fca00000000ff */
[----:B------:R-:W-:-:S07]  /*3f10*/  IMAD R12, R3, R156, RZ ;  /* 0x0000009c030c7224 */ /* 0x000fce00078e02ff */
.L_x_140:
[----:B------:R-:W-:Y:S05]  /*3f20*/  BSYNC B1 ;  /* 0x0000000000017941 */ /* 0x000fea0003800000 */
.L_x_139:
[----:B------:R-:W-:Y:S01]  /*3f30*/  @!P3 IMAD R75, R75, R155, R12 ;  /* 0x0000009b4b4bb224 */ /* 0x000fe200078e020c */
[----:B------:R-:W-:Y:S04]  /*3f40*/  BSSY B1, `(.L_x_141) ;  /* 0x0000006000017945 */ /* 0x000fe80003800000 */
[----:B------:R0:W-:Y:S01]  /*3f50*/  @!P3 STG.E.U8 desc[UR36][R6.64+0x61], R75 ;  /* 0x0000614b0600b986 */ /* 0x0001e2000c101124 */
[----:B------:R-:W-:Y:S05]  /*3f60*/  @P5 BRA `(.L_x_142) ;  /* 0x00000000000c5947 */ /* 0x000fea0003800000 */
[----:B--2---:R-:W1:Y:S02]  /*3f70*/  LDG.E.U8 R157, desc[UR36][R8.64+0x68] ;  /* 0x00006824089d7981 */ /* 0x004e64000c1e1100 */
[----:B-1----:R-:W-:-:S05]  /*3f80*/  PRMT R3, R157, 0x8880, RZ ;  /* 0x000088809d037816 */ /* 0x002fca00000000ff */
[----:B------:R-:W-:-:S07]  /*3f90*/  IMAD R12, R3, R156, RZ ;  /* 0x0000009c030c7224 */ /* 0x000fce00078e02ff */
.L_x_142:
[----:B------:R-:W-:Y:S05]  /*3fa0*/  BSYNC B1 ;  /* 0x0000000000017941 */ /* 0x000fea0003800000 */
.L_x_141:
[----:B-1----:R-:W-:Y:S01]  /*3fb0*/  @!P5 IMAD R3, R76, R155, R12 ;  /* 0x0000009b4c03d224 */ /* 0x002fe200078e020c */
[----:B------:R-:W-:Y:S04]  /*3fc0*/  BSSY B1, `(.L_x_143) ;  /* 0x0000006000017945 */ /* 0x000fe80003800000 */
[----:B------:R1:W-:Y:S01]  /*3fd0*/  @!P5 STG.E.U8 desc[UR36][R4.64+0x68], R3 ;  /* 0x000068030400d986 */ /* 0x0003e2000c101124 */
[----:B------:R-:W-:Y:S05]  /*3fe0*/  @P2 BRA `(.L_x_144) ;  /* 0x00000000000c2947 */ /* 0x000fea0003800000 */
[----:B--2---:R-:W1:Y:S02]  /*3ff0*/  LDG.E.U8 R157, desc[UR36][R8.64+0x69] ;  /* 0x00006924089d7981 */ /* 0x004e64000c1e1100 */
[----:B-1----:R-:W-:-:S05]  /*4000*/  PRMT R3, R157, 0x8880, RZ ;  /* 0x000088809d037816 */ /* 0x002fca00000000ff */
[----:B------:R-:W-:-:S07]  /*4010*/  IMAD R12, R3, R156, RZ ;  /* 0x0000009c030c7224 */ /* 0x000fce00078e02ff */
.L_x_144:
[----:B------:R-:W-:Y:S05]  /*4020*/  BSYNC B1 ;  /* 0x0000000000017941 */ /* 0x000fea0003800000 */
.L_x_143:
        /* <DEDUP_REMOVED lines=11> */
.L_x_146:
[----:B------:R-:W-:Y:S05]  /*40e0*/  BSYNC B1 ;  /* 0x0000000000017941 */ /* 0x000fea0003800000 */
.L_x_145:
[----:B-1----:R-:W-:Y:S01]  /*40f0*/  @!P4 IMAD R3, R78, R155, R12 ;  /* 0x0000009b4e03c224 */ /* 0x002fe200078e020c */
[----:B------:R-:W-:Y:S04]  /*4100*/  BSSY B1, `(.L_x_147) ;  /* 0x0000006000017945 */ /* 0x000fe80003800000 */
[----:B------:R1:W-:Y:S01]  /*4110*/  @!P4 STG.E.U8 desc[UR36][R6.64+0x68], R3 ;  /* 0x000068030600c986 */ /* 0x0003e2000c101124 */
[----:B------:R-:W-:Y:S05]  /*4120*/  @P3 BRA `(.L_x_148) ;  /* 0x00000000000c3947 */ /* 0x000fea0003800000 */
[----:B--2---:R-:W1:Y:S02]  /*4130*/  LDG.E.U8 R157, desc[UR36][R10.64+0x69] ;  /* 0x000069240a9d7981 */ /* 0x004e64000c1e1100 */
[----:B-1----:R-:W-:-:S05]  /*4140*/  PRMT R3, R157, 0x8880, RZ ;  /* 0x000088809d037816 */ /* 0x002fca00000000ff */
[----:B------:R-:W-:-:S07]  /*4150*/  IMAD R12, R3, R156, RZ ;  /* 0x0000009c030c7224 */ /* 0x000fce00078e02ff */
.L_x_148:
[----:B------:R-:W-:Y:S05]  /*4160*/  BSYNC B1 ;  /* 0x0000000000017941 */ /* 0x000fea0003800000 */
.L_x_147:
[----:B------:R-:W-:Y:S01]  /*4170*/  @!P3 IMAD R79, R79, R155, R12 ;  /* 0x0000009b4f4fb224 */ /* 0x000fe200078e020c */
[----:B------:R-:W-:Y:S04]  /*4180*/  BSSY B1, `(.L_x_149) ;  /* 0x0000006000017945 */ /* 0x000fe80003800000 */
[----:B------:R0:W-:Y:S01]  /*4190*/  @!P3 STG.E.U8 desc[UR36][R6.64+0x69], R79 ;  /* 0x0000694f0600b986 */ /* 0x0001e2000c101124 */
[----:B------:R-:W-:Y:S05]  /*41a0*/  @P5 BRA `(.L_x_150) ;  /* 0x00000000000c5947 */ /* 0x000fea0003800000 */
[----:B--2---:R-:W1:Y:S02]  /*41b0*/  LDG.E.U8 R157, desc[UR36][R8.64+0x70] ;  /* 0x00007024089d7981 */ /* 0x004e64000c1e1100 */
[----:B-1----:R-:W-:-:S05]  /*41c0*/  PRMT R3, R157, 0x8880, RZ ;  /* 0x000088809d037816 */ /* 0x002fca00000000ff */
[----:B------:R-:W-:-:S07]  /*41d0*/  IMAD R12, R3, R156, RZ ;  /* 0x0000009c030c7224 */ /* 0x000fce00078e02ff */
.L_x_150:
[----:B------:R-:W-:Y:S05]  /*41e0*/  BSYNC B1 ;  /* 0x0000000000017941 */ /* 0x000fea0003800000 */
.L_x_149:
[----:B-1----:R-:W-:Y:S01]  /*41f0*/  @!P5 IMAD R3, R80, R155, R12 ;  /* 0x0000009b5003d224 */ /* 0x002fe200078e020c */
[----:B------:R-:W-:Y:S04]  /*4200*/  BSSY B1, `(.L_x_151) ;  /* 0x0000006000017945 */ /* 0x000fe80003800000 */
[----:B------:R1:W-:Y:S01]  /*4210*/  @!P5 STG.E.U8 desc[UR36][R4.64+0x70], R3 ;  /* 0x000070030400d986 */ /* 0x0003e2000c101124 */
[----:B------:R-:W-:Y:S05]  /*4220*/  @P2 BRA `(.L_x_152) ;  /* 0x00000000000c2947 */ /* 0x000fea0003800000 */
[----:B--2---:R-:W1:Y:S02]  /*4230*/  LDG.E.U8 R157, desc[UR36][R8.64+0x71] ;  /* 0x00007124089d7981 */ /* 0x004e64000c1e1100 */
[----:B-1----:R-:W-:-:S05]  /*4240*/  PRMT R3, R157, 0x8880, RZ ;  /* 0x000088809d037816 */ /* 0x002fca00000000ff */
[----:B------:R-:W-:-:S07]  /*4250*/  IMAD R12, R3, R156, RZ ;  /* 0x0000009c030c7224 */ /* 0x000fce00078e02ff */
.L_x_152:
[----:B------:R-:W-:Y:S05]  /*4260*/  BSYNC B1 ;  /* 0x0000000000017941 */ /* 0x000fea0003800000 */
.L_x_151:
        /* <DEDUP_REMOVED lines=11> */
.L_x_154:
[----:B------:R-:W-:Y:S05]  /*4320*/  BSYNC B1 ;  /* 0x0000000000017941 */ /* 0x000fea0003800000 */
.L_x_153:
[----:B-1----:R-:W-:Y:S01]  /*4330*/  @!P4 IMAD R3, R82, R155, R12 ;  /* 0x0000009b5203c224 */ /* 0x002fe200078e020c */
[----:B------:R-:W-:Y:S04]  /*4340*/  BSSY B1, `(.L_x_155) ;  /* 0x0000006000017945 */ /* 0x000fe80003800000 */
[----:B------:R1:W-:Y:S01]  /*4350*/  @!P4 STG.E.U8 desc[UR36][R6.64+0x70], R3 ;  /* 0x000070030600c986 */ /* 0x0003e2000c101124 */
[----:B------:R-:W-:Y:S05]  /*4360*/  @P3 BRA `(.L_x_156) ;  /* 0x00000000000c3947 */ /* 0x000fea0003800000 */
[----:B--2---:R-:W1:Y:S02]  /*4370*/  LDG.E.U8 R157, desc[UR36][R10.64+0x71] ;  /* 0x000071240a9d7981 */ /* 0x004e64000c1e1100 */
[----:B-1----:R-:W-:-:S05]  /*4380*/  PRMT R3, R157, 0x8880, RZ ;  /* 0x000088809d037816 */ /* 0x002fca00000000ff */
[----:B------:R-:W-:-:S07]  /*4390*/  IMAD R12, R3, R156, RZ ;  /* 0x0000009c030c7224 */ /* 0x000fce00078e02ff */
.L_x_156:
[----:B------:R-:W-:Y:S05]  /*43a0*/  BSYNC B1 ;  /* 0x0000000000017941 */ /* 0x000fea0003800000 */
.L_x_155:
[----:B------:R-:W-:Y:S01]  /*43b0*/  @!P3 IMAD R83, R83, R155, R12 ;  /* 0x0000009b5353b224 */ /* 0x000fe200078e020c */
[----:B------:R-:W-:Y:S04]  /*43c0*/  BSSY B1, `(.L_x_157) ;  /* 0x0000006000017945 */ /* 0x000fe80003800000 */
[----:B------:R0:W-:Y:S01]  /*43d0*/  @!P3 STG.E.U8 desc[UR36][R6.64+0x71], R83 ;  /* 0x000071530600b986 */ /* 0x0001e2000c101124 */
[----:B------:R-:W-:Y:S05]  /*43e0*/  @P5 BRA `(.L_x_158) ;  /* 0x00000000000c5947 */ /* 0x000fea0003800000 */
[----:B--2---:R-:W1:Y:S02]  /*43f0*/  LDG.E.U8 R157, desc[UR36][R8.64+0x78] ;  /* 0x00007824089d7981 */ /* 0x004e64000c1e1100 */
[----:B-1----:R-:W-:-:S05]  /*4400*/  PRMT R3, R157, 0x8880, RZ ;  /* 0x000088809d037816 */ /* 0x002fca00000000ff */
[----:B------:R-:W-:-:S07]  /*4410*/  IMAD R12, R3, R156, RZ ;  /* 0x0000009c030c7224 */ /* 0x000fce00078e02ff */
.L_x_158:
[----:B------:R-:W-:Y:S05]  /*4420*/  BSYNC B1 ;  /* 0x0000000000017941 */ /* 0x000fea0003800000 */
.L_x_157:
[----:B-1----:R-:W-:Y:S01]  /*4430*/  @!P5 IMAD R3, R84, R155, R12 ;  /* 0x0000009b5403d224 */ /* 0x002fe200078e020c */
[----:B------:R-:W-:Y:S04]  /*4440*/  BSSY B1, `(.L_x_159) ;  /* 0x0000006000017945 */ /* 0x000fe80003800000 */
[----:B------:R1:W-:Y:S01]  /*4450*/  @!P5 STG.E.U8 desc[UR36][R4.64+0x78], R3 ;  /* 0x000078030400d986 */ /* 0x0003e2000c101124 */
[----:B------:R-:W-:Y:S05]  /*4460*/  @P2 BRA `(.L_x_160) ;  /* 0x00000000000c2947 */ /* 0x000fea0003800000 */
[----:B--2---:R-:W1:Y:S02]  /*4470*/  LDG.E.U8 R157, desc[UR36][R8.64+0x79] ;  /* 0x00007924089d7981 */ /* 0x004e64000c1e1100 */
[----:B-1----:R-:W-:-:S05]  /*4480*/  PRMT R3, R157, 0x8880, RZ ;  /* 0x000088809d037816 */ /* 0x002fca00000000ff */
[----:B------:R-:W-:-:S07]  /*4490*/  IMAD R12, R3, R156, RZ ;  /* 0x0000009c030c7224 */ /* 0x000fce00078e02ff */
.L_x_160:
[----:B------:R-:W-:Y:S05]  /*44a0*/  BSYNC B1 ;  /* 0x0000000000017941 */ /* 0x000fea0003800000 */
.L_x_159:
        /* <DEDUP_REMOVED lines=11> */
.L_x_162:
[----:B------:R-:W-:Y:S05]  /*4560*/  BSYNC B1 ;  /* 0x0000000000017941 */ /* 0x000fea0003800000 */
.L_x_161:
[----:B-1----:R-:W-:Y:S01]  /*4570*/  @!P4 IMAD R3, R86, R155, R12 ;  /* 0x0000009b5603c224 */ /* 0x002fe200078e020c */
[----:B------:R-:W-:Y:S04]  /*4580*/  BSSY B1, `(.L_x_163) ;  /* 0x0000006000017945 */ /* 0x000fe80003800000 */
[----:B------:R1:W-:Y:S01]  /*4590*/  @!P4 STG.E.U8 desc[UR36][R6.64+0x78], R3 ;  /* 0x000078030600c986 */ /* 0x0003e2000c101124 */
[----:B------:R-:W-:Y:S05]  /*45a0*/  @P3 BRA `(.L_x_164) ;  /* 0x00000000000c3947 */ /* 0x000fea0003800000 */
[----:B--2---:R-:W1:Y:S02]  /*45b0*/  LDG.E.U8 R157, desc[UR36][R10.64+0x79] ;  /* 0x000079240a9d7981 */ /* 0x004e64000c1e1100 */
[----:B-1----:R-:W-:-:S05]  /*45c0*/  PRMT R3, R157, 0x8880, RZ ;  /* 0x000088809d037816 */ /* 0x002fca00000000ff */
[----:B------:R-:W-:-:S07]  /*45d0*/  IMAD R12, R3, R156, RZ ;  /* 0x0000009c030c7224 */ /* 0x000fce00078e02ff */
.L_x_164:
[----:B------:R-:W-:Y:S05]  /*45e0*/  BSYNC B1 ;  /* 0x0000000000017941 */ /* 0x000fea0003800000 */
.L_x_163:
[----:B------:R-:W-:Y:S01]  /*45f0*/  @!P3 IMAD R87, R87, R155, R12 ;  /* 0x0000009b5757b224 */ /* 0x000fe200078e020c */
[----:B------:R-:W-:Y:S04]  /*4600*/  BSSY B1, `(.L_x_165) ;  /* 0x0000006000017945 */ /* 0x000fe80003800000 */
[----:B------:R0:W-:Y:S01]  /*4610*/  @!P3 STG.E.U8 desc[UR36][R6.64+0x79], R87 ;  /* 0x000079570600b986 */ /* 0x0001e2000c101124 */
[----:B------:R-:W-:Y:S05]  /*4620*/  @P5 BRA `(.L_x_166) ;  /* 0x00000000000c5947 */ /* 0x000fea0003800000 */
[----:B--2---:R-:W1:Y:S02]  /*4630*/  LDG.E.U8 R157, desc[UR36][R8.64+0x80] ;  /* 0x00008024089d7981 */ /* 0x004e64000c1e1100 */
[----:B-1----:R-:W-:-:S05]  /*4640*/  PRMT R3, R157, 0x8880, RZ ;  /* 0x000088809d037816 */ /* 0x002fca00000000ff */
[----:B------:R-:W-:-:S07]  /*4650*/  IMAD R12, R3, R156, RZ ;  /* 0x0000009c030c7224 */ /* 0x000fce00078e02ff */
.L_x_166:
[----:B------:R-:W-:Y:S05]  /*4660*/  BSYNC B1 ;  /* 0x0000000000017941 */ /* 0x000fea0003800000 */
.L_x_165:
[----:B-1----:R-:W-:Y:S01]  /*4670*/  @!P5 IMAD R3, R88, R155, R12 ;  /* 0x0000009b5803d224 */ /* 0x002fe200078e020c */
[----:B------:R-:W-:Y:S04]  /*4680*/  BSSY B1, `(.L_x_167) ;  /* 0x0000006000017945 */ /* 0x000fe80003800000 */
[----:B------:R1:W-:Y:S01]  /*4690*/  @!P5 STG.E.U8 desc[UR36][R4.64+0x80], R3 ;  /* 0x000080030400d986 */ /* 0x0003e2000c101124 */
[----:B------:R-:W-:Y:S05]  /*46a0*/  @P2 BRA `(.L_x_168) ;  /* 0x00000000000c2947 */ /* 0x000fea0003800000 */
[----:B--2---:R-:W1:Y:S02]  /*46b0*/  LDG.E.U8 R157, desc[UR36][R8.64+0x81] ;  /* 0x00008124089d7981 */ /* 0x004e64000c1e1100 */
[----:B-1----:R-:W-:-:S05]  /*46c0*/  PRMT R3, R157, 0x8880, RZ ;  /* 0x000088809d037816 */ /* 0x002fca00000000ff */
[----:B------:R-:W-:-:S07]  /*46d0*/  IMAD R12, R3, R156, RZ ;  /* 0x0000009c030c7224 */ /* 0x000fce00078e02ff */
.L_x_168:
[----:B------:R-:W-:Y:S05]  /*46e0*/  BSYNC B1 ;  /* 0x0000000000017941 */ /* 0x000fea0003800000 */
.L_x_167:
        /* <DEDUP_REMOVED lines=11> */
.L_x_170:
[----:B------:R-:W-:Y:S05]  /*47a0*/  BSYNC B1 ;  /* 0x0000000000017941 */ /* 0x000fea0003800000 */
.L_x_169:
[----:B-1----:R-:W-:Y:S01]  /*47b0*/  @!P4 IMAD R3, R90, R155, R12 ;  /* 0x0000009b5a03c224 */ /* 0x002fe200078e020c */
[----:B------:R-:W-:Y:S04]  /*47c0*/  BSSY B1, `(.L_x_171) ;  /* 0x0000006000017945 */ /* 0x000fe80003800000 */
[----:B------:R1:W-:Y:S01]  /*47d0*/  @!P4 STG.E.U8 desc[UR36][R6.64+0x80], R3 ;  /* 0x000080030600c986 */ /* 0x0003e2000c101124 */
[----:B------:R-:W-:Y:S05]  /*47e0*/  @P3 BRA `(.L_x_172) ;  /* 0x00000000000c3947 */ /* 0x000fea0003800000 */
[----:B--2---:R-:W1:Y:S02]  /*47f0*/  LDG.E.U8 R157, desc[UR36][R10.64+0x81] ;  /* 0x000081240a9d7981 */ /* 0x004e64000c1e1100 */
[----:B-1----:R-:W-:-:S05]  /*4800*/  PRMT R3, R157, 0x8880, RZ ;  /* 0x000088809d037816 */ /* 0x002fca00000000ff */
[----:B------:R-:W-:-:S07]  /*4810*/  IMAD R12, R3, R156, RZ ;  /* 0x0000009c030c7224 */ /* 0x000fce00078e02ff */
.L_x_172:
[----:B------:R-:W-:Y:S05]  /*4820*/  BSYNC B1 ;  /* 0x0000000000017941 */ /* 0x000fea0003800000 */
.L_x_171:
[----:B------:R-:W-:Y:S01]  /*4830*/  @!P3 IMAD R91, R91, R155, R12 ;  /* 0x0000009b5b5bb224 */ /* 0x000fe200078e020c */
[----:B------:R-:W-:Y:S04]  /*4840*/  BSSY B1, `(.L_x_173) ;  /* 0x0000006000017945 */ /* 0x000fe80003800000 */
[----:B------:R0:W-:Y:S01]  /*4850*/  @!P3 STG.E.U8 desc[UR36][R6.64+0x81], R91 ;  /* 0x0000815b0600b986 */ /* 0x0001e2000c101124 */
[----:B------:R-:W-:Y:S05]  /*4860*/  @P5 BRA `(.L_x_174) ;  /* 0x00000000000c5947 */ /* 0x000fea0003800000 */
[----:B--2---:R-:W1:Y:S02]  /*4870*/  LDG.E.U8 R157, desc[UR36][R8.64+0x88] ;  /* 0x00008824089d7981 */ /* 0x004e64000c1e1100 */
[----:B-1----:R-:W-:-:S05]  /*4880*/  PRMT R3, R157, 0x8880, RZ ;  /* 0x000088809d037816 */ /* 0x002fca00000000ff */
[----:B------:R-:W-:-:S07]  /*4890*/  IMAD R12, R3, R156, RZ ;  /* 0x0000009c030c7224 */ /* 0x000fce00078e02ff */
.L_x_174:
[----:B------:R-:W-:Y:S05]  /*48a0*/  BSYNC B1 ;  /* 0x0000000000017941 */ /* 0x000fea0003800000 */
.L_x_173:
[----:B-1----:R-:W-:Y:S01]  /*48b0*/  @!P5 IMAD R3, R92, R155, R12 ;  /* 0x0000009b5c03d224 */ /* 0x002fe200078e020c */
[----:B------:R-:W-:Y:S04]  /*48c0*/  BSSY B1, `(.L_x_175) ;  /* 0x0000006000017945 */ /* 0x000fe80003800000 */
[----:B------:R1:W-:Y:S01]  /*48d0*/  @!P5 STG.E.U8 desc[UR36][R4.64+0x88], R3 ;  /* 0x000088030400d986 */ /* 0x0003e2000c101124 */
[----:B------:R-:W-:Y:S05]  /*48e0*/  @P2 BRA `(.L_x_176) ;  /* 0x00000000000c2947 */ /* 0x000fea0003800000 */
[----:B--2---:R-:W1:Y:S02]  /*48f0*/  LDG.E.U8 R157, desc[UR36][R8.64+0x89] ;  /* 0x00008924089d7981 */ /* 0x004e64000c1e1100 */
[----:B-1----:R-:W-:-:S05]  /*4900*/  PRMT R3, R157, 0x8880, RZ ;  /* 0x000088809d037816 */ /* 0x002fca00000000ff */
[----:B------:R-:W-:-:S07]  /*4910*/  IMAD R12, R3, R156, RZ ;  /* 0x0000009c030c7224 */ /* 0x000fce00078e02ff */
.L_x_176:
[----:B------:R-:W-:Y:S05]  /*4920*/  BSYNC B1 ;  /* 0x0000000000017941 */ /* 0x000fea0003800000 */
.L_x_175:
        /* <DEDUP_REMOVED lines=11> */
.L_x_178:
[----:B------:R-:W-:Y:S05]  /*49e0*/  BSYNC B1 ;  /* 0x0000000000017941 */ /* 0x000fea0003800000 */
.L_x_177:
[----:B-1----:R-:W-:Y:S01]  /*49f0*/  @!P4 IMAD R3, R94, R155, R12 ;  /* 0x0000009b5e03c224 */ /* 0x002fe200078e020c */
[----:B------:R-:W-:Y:S04]  /*4a00*/  BSSY B1, `(.L_x_179) ;  /* 0x0000006000017945 */ /* 0x000fe80003800000 */
[----:B------:R1:W-:Y:S01]  /*4a10*/  @!P4 STG.E.U8 desc[UR36][R6.64+0x88], R3 ;  /* 0x000088030600c986 */ /* 0x0003e2000c101124 */
[----:B------:R-:W-:Y:S05]  /*4a20*/  @P3 BRA `(.L_x_180) ;  /* 0x00000000000c3947 */ /* 0x000fea0003800000 */
[----:B--2---:R-:W1:Y:S02]  /*4a30*/  LDG.E.U8 R157, desc[UR36][R10.64+0x89] ;  /* 0x000089240a9d7981 */ /* 0x004e64000c1e1100 */
[----:B-1----:R-:W-:-:S05]  /*4a40*/  PRMT R3, R157, 0x8880, RZ ;  /* 0x000088809d037816 */ /* 0x002fca00000000ff */
[----:B------:R-:W-:-:S07]  /*4a50*/  IMAD R12, R3, R156, RZ ;  /* 0x0000009c030c7224 */ /* 0x000fce00078e02ff */
.L_x_180:
[----:B------:R-:W-:Y:S05]  /*4a60*/  BSYNC B1 ;  /* 0x0000000000017941 */ /* 0x000fea0003800000 */
.L_x_179:
[----:B------:R-:W-:Y:S01]  /*4a70*/  @!P3 IMAD R95, R95, R155, R12 ;  /* 0x0000009b5f5fb224 */ /* 0x000fe200078e020c */
[----:B------:R-:W-:Y:S04]  /*4a80*/  BSSY B1, `(.L_x_181) ;  /* 0x0000006000017945 */ /* 0x000fe80003800000 */
[----:B------:R0:W-:Y:S01]  /*4a90*/  @!P3 STG.E.U8 desc[UR36][R6.64+0x89], R95 ;  /* 0x0000895f0600b986 */ /* 0x0001e2000c101124 */
[----:B------:R-:W-:Y:S05]  /*4aa0*/  @P5 BRA `(.L_x_182) ;  /* 0x00000000000c5947 */ /* 0x000fea0003800000 */
[----:B--2---:R-:W1:Y:S02]  /*4ab0*/  LDG.E.U8 R157, desc[UR36][R8.64+0x90] ;  /* 0x00009024089d7981 */ /* 0x004e64000c1e1100 */
[----:B-1----:R-:W-:-:S05]  /*4ac0*/  PRMT R3, R157, 0x8880, RZ ;  /* 0x000088809d037816 */ /* 0x002fca00000000ff */
[----:B------:R-:W-:-:S07]  /*4ad0*/  IMAD R12, R3, R156, RZ ;  /* 0x0000009c030c7224 */ /* 0x000fce00078e02ff */
.L_x_182:
[----:B------:R-:W-:Y:S05]  /*4ae0*/  BSYNC B1 ;  /* 0x0000000000017941 */ /* 0x000fea0003800000 */
.L_x_181:
[----:B-1----:R-:W-:Y:S01]  /*4af0*/  @!P5 IMAD R3, R96, R155, R12 ;  /* 0x0000009b6003d224 */ /* 0x002fe200078e020c */
[----:B------:R-:W-:Y:S04]  /*4b00*/  BSSY B1, `(.L_x_183) ;  /* 0x0000006000017945 */ /* 0x000fe80003800000 */
[----:B------:R1:W-:Y:S01]  /*4b10*/  @!P5 STG.E.U8 desc[UR36][R4.64+0x90], R3 ;  /* 0x000090030400d986 */ /* 0x0003e2000c101124 */
[----:B------:R-:W-:Y:S05]  /*4b20*/  @P2 BRA `(.L_x_184) ;  /* 0x00000000000c2947 */ /* 0x000fea0003800000 */
[----:B--2---:R-:W1:Y:S02]  /*4b30*/  LDG.E.U8 R157, desc[UR36][R8.64+0x91] ;  /* 0x00009124089d7981 */ /* 0x004e64000c1e1100 */
[----:B-1----:R-:W-:-:S05]  /*4b40*/  PRMT R3, R157, 0x8880, RZ ;  /* 0x000088809d037816 */ /* 0x002fca00000000ff */
[----:B------:R-:W-:-:S07]  /*4b50*/  IMAD R12, R3, R156, RZ ;  /* 0x0000009c030c7224 */ /* 0x000fce00078e02ff */
.L_x_184:
[----:B------:R-:W-:Y:S05]  /*4b60*/  BSYNC B1 ;  /* 0x0000000000017941 */ /* 0x000fea0003800000 */
.L_x_183:
        /* <DEDUP_REMOVED lines=11> */
.L_x_186:
[----:B------:R-:W-:Y:S05]  /*4c20*/  BSYNC B1 ;  /* 0x0000000000017941 */ /* 0x000fea0003800000 */
.L_x_185:
[----:B-1----:R-:W-:Y:S01]  /*4c30*/  @!P4 IMAD R3, R98, R155, R12 ;  /* 0x0000009b6203c224 */ /* 0x002fe200078e020c */
[----:B------:R-:W-:Y:S04]  /*4c40*/  BSSY B1, `(.L_x_187) ;  /* 0x0000006000017945 */ /* 0x000fe80003800000 */
[----:B------:R1:W-:Y:S01]  /*4c50*/  @!P4 STG.E.U8 desc[UR36][R6.64+0x90], R3 ;  /* 0x000090030600c986 */ /* 0x0003e2000c101124 */
[----:B------:R-:W-:Y:S05]  /*4c60*/  @P3 BRA `(.L_x_188) ;  /* 0x00000000000c3947 */ /* 0x000fea0003800000 */
[----:B--2---:R-:W1:Y:S02]  /*4c70*/  LDG.E.U8 R157, desc[UR36][R10.64+0x91] ;  /* 0x000091240a9d7981 */ /* 0x004e64000c1e1100 */
[----:B-1----:R-:W-:-:S05]  /*4c80*/  PRMT R3, R157, 0x8880, RZ ;  /* 0x000088809d037816 */ /* 0x002fca00000000ff */
[----:B------:R-:W-:-:S07]  /*4c90*/  IMAD R12, R3, R156, RZ ;  /* 0x0000009c030c7224 */ /* 0x000fce00078e02ff */
.L_x_188:
[----:B------:R-:W-:Y:S05]  /*4ca0*/  BSYNC B1 ;  /* 0x0000000000017941 */ /* 0x000fea0003800000 */
.L_x_187:
[----:B------:R-:W-:Y:S01]  /*4cb0*/  @!P3 IMAD R99, R99, R155, R12 ;  /* 0x0000009b6363b224 */ /* 0x000fe200078e020c */
[----:B------:R-:W-:Y:S04]  /*4cc0*/  BSSY B1, `(.L_x_189) ;  /* 0x0000006000017945 */ /* 0x000fe80003800000 */
[----:B------:R0:W-:Y:S01]  /*4cd0*/  @!P3 STG.E.U8 desc[UR36][R6.64+0x91], R99 ;  /* 0x000091630600b986 */ /* 0x0001e2000c101124 */
[----:B------:R-:W-:Y:S05]  /*4ce0*/  @P5 BRA `(.L_x_190) ;  /* 0x00000000000c5947 */ /* 0x000fea0003800000 */
[----:B--2---:R-:W1:Y:S02]  /*4cf0*/  LDG.E.U8 R157, desc[UR36][R8.64+0x98] ;  /* 0x00009824089d7981 */ /* 0x004e64000c1e1100 */
[----:B-1----:R-:W-:-:S05]  /*4d00*/  PRMT R3, R157, 0x8880, RZ ;  /* 0x000088809d037816 */ /* 0x002fca00000000ff */
[----:B------:R-:W-:-:S07]  /*4d10*/  IMAD R12, R3, R156, RZ ;  /* 0x0000009c030c7224 */ /* 0x000fce00078e02ff */
.L_x_190:
[----:B------:R-:W-:Y:S05]  /*4d20*/  BSYNC B1 ;  /* 0x0000000000017941 */ /* 0x000fea0003800000 */
.L_x_189:
[----:B-1----:R-:W-:Y:S01]  /*4d30*/  @!P5 IMAD R3, R100, R155, R12 ;  /* 0x0000009b6403d224 */ /* 0x002fe200078e020c */
[----:B------:R-:W-:Y:S04]  /*4d40*/  BSSY B1, `(.L_x_191) ;  /* 0x0000006000017945 */ /* 0x000fe80003800000 */
[----:B------:R1:W-:Y:S01]  /*4d50*/  @!P5 STG.E.U8 desc[UR36][R4.64+0x98], R3 ;  /* 0x000098030400d986 */ /* 0x0003e2000c101124 */
[----:B------:R-:W-:Y:S05]  /*4d60*/  @P2 BRA `(.L_x_192) ;  /* 0x00000000000c2947 */ /* 0x000fea0003800000 */
[----:B--2---:R-:W1:Y:S02]  /*4d70*/  LDG.E.U8 R157, desc[UR36][R8.64+0x99] ;  /* 0x00009924089d7981 */ /* 0x004e64000c1e1100 */
[----:B-1----:R-:W-:-:S05]  /*4d80*/  PRMT R3, R157, 0x8880, RZ ;  /* 0x000088809d037816 */ /* 0x002fca00000000ff */
[----:B------:R-:W-:-:S07]  /*4d90*/  IMAD R12, R3, R156, RZ ;  /* 0x0000009c030c7224 */ /* 0x000fce00078e02ff */
.L_x_192:
[----:B------:R-:W-:Y:S05]  /*4da0*/  BSYNC B1 ;  /* 0x0000000000017941 */ /* 0x000fea0003800000 */
.L_x_191:
        /* <DEDUP_REMOVED lines=11> */
.L_x_194:
[----:B------:R-:W-:Y:S05]  /*4e60*/  BSYNC B1 ;  /* 0x0000000000017941 */ /* 0x000fea0003800000 */
.L_x_193:
[----:B-1----:R-:W-:Y:S01]  /*4e70*/  @!P4 IMAD R3, R102, R155, R12 ;  /* 0x0000009b6603c224 */ /* 0x002fe200078e020c */
[----:B------:R-:W-:Y:S04]  /*4e80*/  BSSY B1, `(.L_x_195) ;  /* 0x0000006000017945 */ /* 0x000fe80003800000 */
[----:B------:R1:W-:Y:S01]  /*4e90*/  @!P4 STG.E.U8 desc[UR36][R6.64+0x98], R3 ;  /* 0x000098030600c986 */ /* 0x0003e2000c101124 */
[----:B------:R-:W-:Y:S05]  /*4ea0*/  @P3 BRA `(.L_x_196) ;  /* 0x00000000000c3947 */ /* 0x000fea0003800000 */
[----:B--2---:R-:W1:Y:S02]  /*4eb0*/  LDG.E.U8 R157, desc[UR36][R10.64+0x99] ;  /* 0x000099240a9d7981 */ /* 0x004e64000c1e1100 */
[----:B-1----:R-:W-:-:S05]  /*4ec0*/  PRMT R3, R157, 0x8880, RZ ;  /* 0x000088809d037816 */ /* 0x002fca00000000ff */
[----:B------:R-:W-:-:S07]  /*4ed0*/  IMAD R12, R3, R156, RZ ;  /* 0x0000009c030c7224 */ /* 0x000fce00078e02ff */
.L_x_196:
[----:B------:R-:W-:Y:S05]  /*4ee0*/  BSYNC B1 ;  /* 0x0000000000017941 */ /* 0x000fea0003800000 */
.L_x_195:
[----:B------:R-:W-:Y:S01]  /*4ef0*/  @!P3 IMAD R103, R103, R155, R12 ;  /* 0x0000009b6767b224 */ /* 0x000fe200078e020c */
[----:B------:R-:W-:Y:S04]  /*4f00*/  BSSY B1, `(.L_x_197) ;  /* 0x0000006000017945 */ /* 0x000fe80003800000 */
[----:B------:R0:W-:Y:S01]  /*4f10*/  @!P3 STG.E.U8 desc[UR36][R6.64+0x99], R103 ;  /* 0x000099670600b986 */ /* 0x0001e2000c101124 */
[----:B------:R-:W-:Y:S05]  /*4f20*/  @P5 BRA `(.L_x_198) ;  /* 0x00000000000c5947 */ /* 0x000fea0003800000 */
[----:B--2---:R-:W1:Y:S02]  /*4f30*/  LDG.E.U8 R157, desc[UR36][R8.64+0xa0] ;  /* 0x0000a024089d7981 */ /* 0x004e64000c1e1100 */
[----:B-1----:R-:W-:-:S05]  /*4f40*/  PRMT R3, R157, 0x8880, RZ ;  /* 0x000088809d037816 */ /* 0x002fca00000000ff */
[----:B------:R-:W-:-:S07]  /*4f50*/  IMAD R12, R3, R156, RZ ;  /* 0x0000009c030c7224 */ /* 0x000fce00078e02ff */
.L_x_198:
[----:B------:R-:W-:Y:S05]  /*4f60*/  BSYNC B1 ;  /* 0x0000000000017941 */ /* 0x000fea0003800000 */
.L_x_197:
[----:B-1----:R-:W-:Y:S01]  /*4f70*/  @!P5 IMAD R3, R104, R155, R12 ;  /* 0x0000009b6803d224 */ /* 0x002fe200078e020c */
[----:B------:R-:W-:Y:S04]  /*4f80*/  BSSY B1, `(.L_x_199) ;  /* 0x0000006000017945 */ /* 0x000fe80003800000 */
[----:B------:R1:W-:Y:S01]  /*4f90*/  @!P5 STG.E.U8 desc[UR36][R4.64+0xa0], R3 ;  /* 0x0000a0030400d986 */ /* 0x0003e2000c101124 */
[----:B------:R-:W-:Y:S05]  /*4fa0*/  @P2 BRA `(.L_x_200) ;  /* 0x00000000000c2947 */ /* 0x000fea0003800000 */
[----:B--2---:R-:W1:Y:S02]  /*4fb0*/  LDG.E.U8 R157, desc[UR36][R8.64+0xa1] ;  /* 0x0000a124089d7981 */ /* 0x004e64000c1e1100 */
[----:B-1----:R-:W-:-:S05]  /*4fc0*/  PRMT R3, R157, 0x8880, RZ ;  /* 0x000088809d037816 */ /* 0x002fca00000000ff */
[----:B------:R-:W-:-:S07]  /*4fd0*/  IMAD R12, R3, R156, RZ ;  /* 0x0000009c030c7224 */ /* 0x000fce00078e02ff */
.L_x_200:
[----:B------:R-:W-:Y:S05]  /*4fe0*/  BSYNC B1 ;  /* 0x0000000000017941 */ /* 0x000fea0003800000 */
.L_x_199:
        /* <DEDUP_REMOVED lines=11> */
.L_x_202:
[----:B------:R-:W-:Y:S05]  /*50a0*/  BSYNC B1 ;  /* 0x0000000000017941 */ /* 0x000fea0003800000 */
.L_x_201:
[----:B-1----:R-:W-:Y:S01]  /*50b0*/  @!P4 IMAD R3, R106, R155, R12 ;  /* 0x0000009b6a03c224 */ /* 0x002fe200078e020c */
[----:B------:R-:W-:Y:S04]  /*50c0*/  BSSY B1, `(.L_x_203) ;  /* 0x0000006000017945 */ /* 0x000fe80003800000 */
[----:B------:R1:W-:Y:S01]  /*50d0*/  @!P4 STG.E.U8 desc[UR36][R6.64+0xa0], R3 ;  /* 0x0000a0030600c986 */ /* 0x0003e2000c101124 */
[----:B------:R-:W-:Y:S05]  /*50e0*/  @P3 BRA `(.L_x_204) ;  /* 0x00000000000c3947 */ /* 0x000fea0003800000 */
[----:B--2---:R-:W1:Y:S02]  /*50f0*/  LDG.E.U8 R157, desc[UR36][R10.64+0xa1] ;  /* 0x0000a1240a9d7981 */ /* 0x004e64000c1e1100 */
[----:B-1----:R-:W-:-:S05]  /*5100*/  PRMT R3, R157, 0x8880, RZ ;  /* 0x000088809d037816 */ /* 0x002fca00000000ff */
[----:B------:R-:W-:-:S07]  /*5110*/  IMAD R12, R3, R156, RZ ;  /* 0x0000009c030c7224 */ /* 0x000fce00078e02ff */
.L_x_204:
[----:B------:R-:W-:Y:S05]  /*5120*/  BSYNC B1 ;  /* 0x0000000000017941 */ /* 0x000fea0003800000 */
.L_x_203:
[----:B------:R-:W-:Y:S01]  /*5130*/  @!P3 IMAD R107, R107, R155, R12 ;  /* 0x0000009b6b6bb224 */ /* 0x000fe200078e020c */
[----:B------:R-:W-:Y:S04]  /*5140*/  BSSY B1, `(.L_x_205) ;  /* 0x0000006000017945 */ /* 0x000fe80003800000 */
[----:B------:R0:W-:Y:S01]  /*5150*/  @!P3 STG.E.U8 desc[UR36][R6.64+0xa1], R107 ;  /* 0x0000a16b0600b986 */ /* 0x0001e2000c101124 */
[----:B------:R-:W-:Y:S05]  /*5160*/  @P5 BRA `(.L_x_206) ;  /* 0x00000000000c5947 */ /* 0x000fea0003800000 */
[----:B--2---:R-:W1:Y:S02]  /*5170*/  LDG.E.U8 R157, desc[UR36][R8.64+0xa8] ;  /* 0x0000a824089d7981 */ /* 0x004e64000c1e1100 */
[----:B-1----:R-:W-:-:S05]  /*5180*/  PRMT R3, R157, 0x8880, RZ ;  /* 0x000088809d037816 */ /* 0x002fca00000000ff */
[----:B------:R-:W-:-:S07]  /*5190*/  IMAD R12, R3, R156, RZ ;  /* 0x0000009c030c7224 */ /* 0x000fce00078e02ff */
.L_x_206:
[----:B------:R-:W-:Y:S05]  /*51a0*/  BSYNC B1 ;  /* 0x0000000000017941 */ /* 0x000fea0003800000 */
.L_x_205:
[----:B-1----:R-:W-:Y:S01]  /*51b0*/  @!P5 IMAD R3, R108, R155, R12 ;  /* 0x0000009b6c03d224 */ /* 0x002fe200078e020c */
[----:B------:R-:W-:Y:S04]  /*51c0*/  BSSY B1, `(.L_x_207) ;  /* 0x0000006000017945 */ /* 0x000fe80003800000 */
[----:B------:R1:W-:Y:S01]  /*51d0*/  @!P5 STG.E.U8 desc[UR36][R4.64+0xa8], R3 ;  /* 0x0000a8030400d986 */ /* 0x0003e2000c101124 */
[----:B------:R-:W-:Y:S05]  /*51e0*/  @P2 BRA `(.L_x_208) ;  /* 0x00000000000c2947 */ /* 0x000fea0003800000 */
[----:B--2---:R-:W1:Y:S02]  /*51f0*/  LDG.E.U8 R157, desc[UR36][R8.64+0xa9] ;  /* 0x0000a924089d7981 */ /* 0x004e64000c1e1100 */
[----:B-1----:R-:W-:-:S05]  /*5200*/  PRMT R3, R157, 0x8880, RZ ;  /* 0x000088809d037816 */ /* 0x002fca00000000ff */
[----:B------:R-:W-:-:S07]  /*5210*/  IMAD R12, R3, R156, RZ ;  /* 0x0000009c030c7224 */ /* 0x000fce00078e02ff */
.L_x_208:
[----:B------:R-:W-:Y:S05]  /*5220*/  BSYNC B1 ;  /* 0x0000000000017941 */ /* 0x000fea0003800000 */
.L_x_207:
        /* <DEDUP_REMOVED lines=11> */
.L_x_210:
[----:B------:R-:W-:Y:S05]  /*52e0*/  BSYNC B1 ;  /* 0x0000000000017941 */ /* 0x000fea0003800000 */
.L_x_209:
[----:B-1----:R-:W-:Y:S01]  /*52f0*/  @!P4 IMAD R3, R110, R155, R12 ;  /* 0x0000009b6e03c224 */ /* 0x002fe200078e020c */
[----:B------:R-:W-:Y:S04]  /*5300*/  BSSY B1, `(.L_x_211) ;  /* 0x0000006000017945 */ /* 0x000fe80003800000 */
[----:B------:R1:W-:Y:S01]  /*5310*/  @!P4 STG.E.U8 desc[UR36][R6.64+0xa8], R3 ;  /* 0x0000a8030600c986 */ /* 0x0003e2000c101124 */
[----:B------:R-:W-:Y:S05]  /*5320*/  @P3 BRA `(.L_x_212) ;  /* 0x00000000000c3947 */ /* 0x000fea0003800000 */
[----:B--2---:R-:W1:Y:S02]  /*5330*/  LDG.E.U8 R157, desc[UR36][R10.64+0xa9] ;  /* 0x0000a9240a9d7981 */ /* 0x004e64000c1e1100 */
[----:B-1----:R-:W-:-:S05]  /*5340*/  PRMT R3, R157, 0x8880, RZ ;  /* 0x000088809d037816 */ /* 0x002fca00000000ff */
[----:B------:R-:W-:-:S07]  /*5350*/  IMAD R12, R3, R156, RZ ;  /* 0x0000009c030c7224 */ /* 0x000fce00078e02ff */
.L_x_212:
[----:B------:R-:W-:Y:S05]  /*5360*/  BSYNC B1 ;  /* 0x0000000000017941 */ /* 0x000fea0003800000 */
.L_x_211:
[----:B------:R-:W-:Y:S01]  /*5370*/  @!P3 IMAD R111, R111, R155, R12 ;  /* 0x0000009b6f6fb224 */ /* 0x000fe200078e020c */
[----:B------:R-:W-:Y:S04]  /*5380*/  BSSY B1, `(.L_x_213) ;  /* 0x0000006000017945 */ /* 0x000fe80003800000 */
[----:B------:R0:W-:Y:S01]  /*5390*/  @!P3 STG.E.U8 desc[UR36][R6.64+0xa9], R111 ;  /* 0x0000a96f0600b986 */ /* 0x0001e2000c101124 */
[----:B------:R-:W-:Y:S05]  /*53a0*/  @P5 BRA `(.L_x_214) ;  /* 0x00000000000c5947 */ /* 0x000fea0003800000 */
[----:B--2---:R-:W1:Y:S02]  /*53b0*/  LDG.E.U8 R157, desc[UR36][R8.64+0xb0] ;  /* 0x0000b024089d7981 */ /* 0x004e64000c1e1100 */
[----:B-1----:R-:W-:-:S05]  /*53c0*/  PRMT R3, R157, 0x8880, RZ ;  /* 0x000088809d037816 */ /* 0x002fca00000000ff */
[----:B------:R-:W-:-:S07]  /*53d0*/  IMAD R12, R3, R156, RZ ;  /* 0x0000009c030c7224 */ /* 0x000fce00078e02ff */
.L_x_214:
[----:B------:R-:W-:Y:S05]  /*53e0*/  BSYNC B1 ;  /* 0x0000000000017941 */ /* 0x000fea0003800000 */
.L_x_213:
[----:B-1----:R-:W-:Y:S01]  /*53f0*/  @!P5 IMAD R3, R112, R155, R12 ;  /* 0x0000009b7003d224 */ /* 0x002fe200078e020c */
[----:B------:R-:W-:Y:S04]  /*5400*/  BSSY B1, `(.L_x_215) ;  /* 0x0000006000017945 */ /* 0x000fe80003800000 */
[----:B------:R1:W-:Y:S01]  /*5410*/  @!P5 STG.E.U8 desc[UR36][R4.64+0xb0], R3 ;  /* 0x0000b0030400d986 */ /* 0x0003e2000c101124 */
[----:B------:R-:W-:Y:S05]  /*5420*/  @P2 BRA `(.L_x_216) ;  /* 0x00000000000c2947 */ /* 0x000fea0003800000 */
[----:B--2---:R-:W1:Y:S02]  /*5430*/  LDG.E.U8 R157, desc[UR36][R8.64+0xb1] ;  /* 0x0000b124089d7981 */ /* 0x004e64000c1e1100 */
[----:B-1----:R-:W-:-:S05]  /*5440*/  PRMT R3, R157, 0x8880, RZ ;  /* 0x000088809d037816 */ /* 0x002fca00000000ff */
[----:B------:R-:W-:-:S07]  /*5450*/  IMAD R12, R3, R156, RZ ;  /* 0x0000009c030c7224 */ /* 0x000fce00078e02ff */
.L_x_216:
[----:B------:R-:W-:Y:S05]  /*5460*/  BSYNC B1 ;  /* 0x0000000000017941 */ /* 0x000fea0003800000 */
.L_x_215:
        /* <DEDUP_REMOVED lines=11> */
.L_x_218:
[----:B------:R-:W-:Y:S05]  /*5520*/  BSYNC B1 ;  /* 0x0000000000017941 */ /* 0x000fea0003800000 */
.L_x_217:
[----:B-1----:R-:W-:Y:S01]  /*5530*/  @!P4 IMAD R3, R114, R155, R12 ;  /* 0x0000009b7203c224 */ /* 0x002fe200078e020c */
[----:B------:R-:W-:Y:S04]  /*5540*/  BSSY B1, `(.L_x_219) ;  /* 0x0000006000017945 */ /* 0x000fe80003800000 */
[----:B------:R1:W-:Y:S01]  /*5550*/  @!P4 STG.E.U8 desc[UR36][R6.64+0xb0], R3 ;  /* 0x0000b0030600c986 */ /* 0x0003e2000c101124 */
[----:B------:R-:W-:Y:S05]  /*5560*/  @P3 BRA `(.L_x_220) ;  /* 0x00000000000c3947 */ /* 0x000fea0003800000 */
[----:B--2---:R-:W1:Y:S02]  /*5570*/  LDG.E.U8 R157, desc[UR36][R10.64+0xb1] ;  /* 0x0000b1240a9d7981 */ /* 0x004e64000c1e1100 */
[----:B-1----:R-:W-:-:S05]  /*5580*/  PRMT R3, R157, 0x8880, RZ ;  /* 0x000088809d037816 */ /* 0x002fca00000000ff */
[----:B------:R-:W-:-:S07]  /*5590*/  IMAD R12, R3, R156, RZ ;  /* 0x0000009c030c7224 */ /* 0x000fce00078e02ff */
.L_x_220:
[----:B------:R-:W-:Y:S05]  /*55a0*/  BSYNC B1 ;  /* 0x0000000000017941 */ /* 0x000fea0003800000 */
.L_x_219:
[----:B------:R-:W-:Y:S01]  /*55b0*/  @!P3 IMAD R115, R115, R155, R12 ;  /* 0x0000009b7373b224 */ /* 0x000fe200078e020c */
[----:B------:R-:W-:Y:S04]  /*55c0*/  BSSY B1, `(.L_x_221) ;  /* 0x0000006000017945 */ /* 0x000fe80003800000 */
[----:B------:R0:W-:Y:S01]  /*55d0*/  @!P3 STG.E.U8 desc[UR36][R6.64+0xb1], R115 ;  /* 0x0000b1730600b986 */ /* 0x0001e2000c101124 */
[----:B------:R-:W-:Y:S05]  /*55e0*/  @P5 BRA `(.L_x_222) ;  /* 0x00000000000c5947 */ /* 0x000fea0003800000 */
[----:B--2---:R-:W1:Y:S02]  /*55f0*/  LDG.E.U8 R157, desc[UR36][R8.64+0xb8] ;  /* 0x0000b824089d7981 */ /* 0x004e64000c1e1100 */
[----:B-1----:R-:W-:-:S05]  /*5600*/  PRMT R3, R157, 0x8880, RZ ;  /* 0x000088809d037816 */ /* 0x002fca00000000ff */
[----:B------:R-:W-:-:S07]  /*5610*/  IMAD R12, R3, R156, RZ ;  /* 0x0000009c030c7224 */ /* 0x000fce00078e02ff */
.L_x_222:
[----:B------:R-:W-:Y:S05]  /*5620*/  BSYNC B1 ;  /* 0x0000000000017941 */ /* 0x000fea0003800000 */
.L_x_221:
[----:B-1----:R-:W-:Y:S01]  /*5630*/  @!P5 IMAD R3, R116, R155, R12 ;  /* 0x0000009b7403d224 */ /* 0x002fe200078e020c */
[----:B------:R-:W-:Y:S04]  /*5640*/  BSSY B1, `(.L_x_223) ;  /* 0x0000006000017945 */ /* 0x000fe80003800000 */
[----:B------:R1:W-:Y:S01]  /*5650*/  @!P5 STG.E.U8 desc[UR36][R4.64+0xb8], R3 ;  /* 0x0000b8030400d986 */ /* 0x0003e2000c101124 */
[----:B------:R-:W-:Y:S05]  /*5660*/  @P2 BRA `(.L_x_224) ;  /* 0x00000000000c2947 */ /* 0x000fea0003800000 */
[----:B--2---:R-:W1:Y:S02]  /*5670*/  LDG.E.U8 R157, desc[UR36][R8.64+0xb9] ;  /* 0x0000b924089d7981 */ /* 0x004e64000c1e1100 */
[----:B-1----:R-:W-:-:S05]  /*5680*/  PRMT R3, R157, 0x8880, RZ ;  /* 0x000088809d037816 */ /* 0x002fca00000000ff */
[----:B------:R-:W-:-:S07]  /*5690*/  IMAD R12, R3, R156, RZ ;  /* 0x0000009c030c7224 */ /* 0x000fce00078e02ff */
.L_x_224:
[----:B------:R-:W-:Y:S05]  /*56a0*/  BSYNC B1 ;  /* 0x0000000000017941 */ /* 0x000fea0003800000 */
.L_x_223:
        /* <DEDUP_REMOVED lines=11> */
.L_x_226:
[----:B------:R-:W-:Y:S05]  /*5760*/  BSYNC B1 ;  /* 0x0000000000017941 */ /* 0x000fea0003800000 */
.L_x_225:
[----:B-1----:R-:W-:Y:S01]  /*5770*/  @!P4 IMAD R3, R118, R155, R12 ;  /* 0x0000009b7603c224 */ /* 0x002fe200078e020c */
[----:B------:R-:W-:Y:S04]  /*5780*/  BSSY B1, `(.L_x_227) ;  /* 0x0000006000017945 */ /* 0x000fe80003800000 */
[----:B------:R1:W-:Y:S01]  /*5790*/  @!P4 STG.E.U8 desc[UR36][R6.64+0xb8], R3 ;  /* 0x0000b8030600c986 */ /* 0x0003e2000c101124 */
[----:B------:R-:W-:Y:S05]  /*57a0*/  @P3 BRA `(.L_x_228) ;  /* 0x00000000000c3947 */ /* 0x000fea0003800000 */
[----:B--2---:R-:W1:Y:S02]  /*57b0*/  LDG.E.U8 R157, desc[UR36][R10.64+0xb9] ;  /* 0x0000b9240a9d7981 */ /* 0x004e64000c1e1100 */
[----:B-1----:R-:W-:-:S05]  /*57c0*/  PRMT R3, R157, 0x8880, RZ ;  /* 0x000088809d037816 */ /* 0x002fca00000000ff */
[----:B------:R-:W-:-:S07]  /*57d0*/  IMAD R12, R3, R156, RZ ;  /* 0x0000009c030c7224 */ /* 0x000fce00078e02ff */
.L_x_228:
[----:B------:R-:W-:Y:S05]  /*57e0*/  BSYNC B1 ;  /* 0x0000000000017941 */ /* 0x000fea0003800000 */
.L_x_227:
[----:B------:R-:W-:Y:S01]  /*57f0*/  @!P3 IMAD R119, R119, R155, R12 ;  /* 0x0000009b7777b224 */ /* 0x000fe200078e020c */
[----:B------:R-:W-:Y:S04]  /*5800*/  BSSY B1, `(.L_x_229) ;  /* 0x0000006000017945 */ /* 0x000fe80003800000 */
[----:B------:R0:W-:Y:S01]  /*5810*/  @!P3 STG.E.U8 desc[UR36][R6.64+0xb9], R119 ;  /* 0x0000b9770600b986 */ /* 0x0001e2000c101124 */
[----:B------:R-:W-:Y:S05]  /*5820*/  @P5 BRA `(.L_x_230) ;  /* 0x00000000000c5947 */ /* 0x000fea0003800000 */
[----:B--2---:R-:W1:Y:S02]  /*5830*/  LDG.E.U8 R157, desc[UR36][R8.64+0xc0] ;  /* 0x0000c024089d7981 */ /* 0x004e64000c1e1100 */
[----:B-1----:R-:W-:-:S05]  /*5840*/  PRMT R3, R157, 0x8880, RZ ;  /* 0x000088809d037816 */ /* 0x002fca00000000ff */
[----:B------:R-:W-:-:S07]  /*5850*/  IMAD R12, R3, R156, RZ ;  /* 0x0000009c030c7224 */ /* 0x000fce00078e02ff */
.L_x_230:
[----:B------:R-:W-:Y:S05]  /*5860*/  BSYNC B1 ;  /* 0x0000000000017941 */ /* 0x000fea0003800000 */
.L_x_229:
[----:B-1----:R-:W-:Y:S01]  /*5870*/  @!P5 IMAD R3, R120, R155, R12 ;  /* 0x0000009b7803d224 */ /* 0x002fe200078e020c */
[----:B------:R-:W-:Y:S04]  /*5880*/  BSSY B1, `(.L_x_231) ;  /* 0x0000006000017945 */ /* 0x000fe80003800000 */
[----:B------:R1:W-:Y:S01]  /*5890*/  @!P5 STG.E.U8 desc[UR36][R4.64+0xc0], R3 ;  /* 0x0000c0030400d986 */ /* 0x0003e2000c101124 */
[----:B------:R-:W-:Y:S05]  /*58a0*/  @P2 BRA `(.L_x_232) ;  /* 0x00000000000c2947 */ /* 0x000fea0003800000 */
[----:B--2---:R-:W1:Y:S02]  /*58b0*/  LDG.E.U8 R157, desc[UR36][R8.64+0xc1] ;  /* 0x0000c124089d7981 */ /* 0x004e64000c1e1100 */
[----:B-1----:R-:W-:-:S05]  /*58c0*/  PRMT R3, R157, 0x8880, RZ ;  /* 0x000088809d037816 */ /* 0x002fca00000000ff */
[----:B------:R-:W-:-:S07]  /*58d0*/  IMAD R12, R3, R156, RZ ;  /* 0x0000009c030c7224 */ /* 0x000fce00078e02ff */
.L_x_232:
[----:B------:R-:W-:Y:S05]  /*58e0*/  BSYNC B1 ;  /* 0x0000000000017941 */ /* 0x000fea0003800000 */
.L_x_231:
        /* <DEDUP_REMOVED lines=11> */
.L_x_234:
[----:B------:R-:W-:Y:S05]  /*59a0*/  BSYNC B1 ;  /* 0x0000000000017941 */ /* 0x000fea0003800000 */
.L_x_233:
[----:B-1----:R-:W-:Y:S01]  /*59b0*/  @!P4 IMAD R3, R122, R155, R12 ;  /* 0x0000009b7a03c224 */ /* 0x002fe200078e020c */
[----:B------:R-:W-:Y:S04]  /*59c0*/  BSSY B1, `(.L_x_235) ;  /* 0x0000006000017945 */ /* 0x000fe80003800000 */
[----:B------:R1:W-:Y:S01]  /*59d0*/  @!P4 STG.E.U8 desc[UR36][R6.64+0xc0], R3 ;  /* 0x0000c0030600c986 */ /* 0x0003e2000c101124 */
[----:B------:R-:W-:Y:S05]  /*59e0*/  @P3 BRA `(.L_x_236) ;  /* 0x00000000000c3947 */ /* 0x000fea0003800000 */
[----:B--2---:R-:W1:Y:S02]  /*59f0*/  LDG.E.U8 R157, desc[UR36][R10.64+0xc1] ;  /* 0x0000c1240a9d7981 */ /* 0x004e64000c1e1100 */
[----:B-1----:R-:W-:-:S05]  /*5a00*/  PRMT R3, R157, 0x8880, RZ ;  /* 0x000088809d037816 */ /* 0x002fca00000000ff */
[----:B------:R-:W-:-:S07]  /*5a10*/  IMAD R12, R3, R156, RZ ;  /* 0x0000009c030c7224 */ /* 0x000fce00078e02ff */
.L_x_236:
[----:B------:R-:W-:Y:S05]  /*5a20*/  BSYNC B1 ;  /* 0x0000000000017941 */ /* 0x000fea0003800000 */
.L_x_235:
[----:B------:R-:W-:Y:S01]  /*5a30*/  @!P3 IMAD R123, R123, R155, R12 ;  /* 0x0000009b7b7bb224 */ /* 0x000fe200078e020c */
[----:B------:R-:W-:Y:S04]  /*5a40*/  BSSY B1, `(.L_x_237) ;  /* 0x0000006000017945 */ /* 0x000fe80003800000 */
[----:B------:R0:W-:Y:S01]  /*5a50*/  @!P3 STG.E.U8 desc[UR36][R6.64+0xc1], R123 ;  /* 0x0000c17b0600b986 */ /* 0x0001e2000c101124 */
[----:B------:R-:W-:Y:S05]  /*5a60*/  @P5 BRA `(.L_x_238) ;  /* 0x00000000000c5947 */ /* 0x000fea0003800000 */
[----:B--2---:R-:W1:Y:S02]  /*5a70*/  LDG.E.U8 R157, desc[UR36][R8.64+0xc8] ;  /* 0x0000c824089d7981 */ /* 0x004e64000c1e1100 */
[----:B-1----:R-:W-:-:S05]  /*5a80*/  PRMT R3, R157, 0x8880, RZ ;  /* 0x000088809d037816 */ /* 0x002fca00000000ff */
[----:B------:R-:W-:-:S07]  /*5a90*/  IMAD R12, R3, R156, RZ ;  /* 0x0000009c030c7224 */ /* 0x000fce00078e02ff */
.L_x_238:
[----:B------:R-:W-:Y:S05]  /*5aa0*/  BSYNC B1 ;  /* 0x0000000000017941 */ /* 0x000fea0003800000 */
.L_x_237:
[----:B-1----:R-:W-:Y:S01]  /*5ab0*/  @!P5 IMAD R3, R124, R155, R12 ;  /* 0x0000009b7c03d224 */ /* 0x002fe200078e020c */
[----:B------:R-:W-:Y:S04]  /*5ac0*/  BSSY B1, `(.L_x_239) ;  /* 0x0000006000017945 */ /* 0x000fe80003800000 */
[----:B------:R1:W-:Y:S01]  /*5ad0*/  @!P5 STG.E.U8 desc[UR36][R4.64+0xc8], R3 ;  /* 0x0000c8030400d986 */ /* 0x0003e2000c101124 */
[----:B------:R-:W-:Y:S05]  /*5ae0*/  @P2 BRA `(.L_x_240) ;  /* 0x00000000000c2947 */ /* 0x000fea0003800000 */
[----:B--2---:R-:W1:Y:S02]  /*5af0*/  LDG.E.U8 R157, desc[UR36][R8.64+0xc9] ;  /* 0x0000c924089d7981 */ /* 0x004e64000c1e1100 */
[----:B-1----:R-:W-:-:S05]  /*5b00*/  PRMT R3, R157, 0x8880, RZ ;  /* 0x000088809d037816 */ /* 0x002fca00000000ff */
[----:B------:R-:W-:-:S07]  /*5b10*/  IMAD R12, R3, R156, RZ ;  /* 0x0000009c030c7224 */ /* 0x000fce00078e02ff */
.L_x_240:
[----:B------:R-:W-:Y:S05]  /*5b20*/  BSYNC B1 ;  /* 0x0000000000017941 */ /* 0x000fea0003800000 */
.L_x_239:
        /* <DEDUP_REMOVED lines=11> */
.L_x_242:
[----:B------:R-:W-:Y:S05]  /*5be0*/  BSYNC B1 ;  /* 0x0000000000017941 */ /* 0x000fea0003800000 */
.L_x_241:
[----:B-1----:R-:W-:Y:S01]  /*5bf0*/  @!P4 IMAD R3, R126, R155, R12 ;  /* 0x0000009b7e03c224 */ /* 0x002fe200078e020c */
[----:B------:R-:W-:Y:S04]  /*5c00*/  BSSY B1, `(.L_x_243) ;  /* 0x0000006000017945 */ /* 0x000fe80003800000 */
[----:B------:R1:W-:Y:S01]  /*5c10*/  @!P4 STG.E.U8 desc[UR36][R6.64+0xc8], R3 ;  /* 0x0000c8030600c986 */ /* 0x0003e2000c101124 */
[----:B------:R-:W-:Y:S05]  /*5c20*/  @P3 BRA `(.L_x_244) ;  /* 0x00000000000c3947 */ /* 0x000fea0003800000 */
[----:B--2---:R-:W1:Y:S02]  /*5c30*/  LDG.E.U8 R157, desc[UR36][R10.64+0xc9] ;  /* 0x0000c9240a9d7981 */ /* 0x004e64000c1e1100 */
[----:B-1----:R-:W-:-:S05]  /*5c40*/  PRMT R3, R157, 0x8880, RZ ;  /* 0x000088809d037816 */ /* 0x002fca00000000ff */
[----:B------:R-:W-:-:S07]  /*5c50*/  IMAD R12, R3, R156, RZ ;  /* 0x0000009c030c7224 */ /* 0x000fce00078e02ff */
.L_x_244:
[----:B------:R-:W-:Y:S05]  /*5c60*/  BSYNC B1 ;  /* 0x0000000000017941 */ /* 0x000fea0003800000 */
.L_x_243:
[----:B------:R-:W-:Y:S01]  /*5c70*/  @!P3 IMAD R127, R127, R155, R12 ;  /* 0x0000009b7f7fb224 */ /* 0x000fe200078e020c */
[----:B------:R-:W-:Y:S04]  /*5c80*/  BSSY B1, `(.L_x_245) ;  /* 0x0000006000017945 */ /* 0x000fe80003800000 */
[----:B------:R0:W-:Y:S01]  /*5c90*/  @!P3 STG.E.U8 desc[UR36][R6.64+0xc9], R127 ;  /* 0x0000c97f0600b986 */ /* 0x0001e2000c101124 */
[----:B------:R-:W-:Y:S05]  /*5ca0*/  @P5 BRA `(.L_x_246) ;  /* 0x00000000000c5947 */ /* 0x000fea0003800000 */
[----:B--2---:R-:W1:Y:S02]  /*5cb0*/  LDG.E.U8 R157, desc[UR36][R8.64+0xd0] ;  /* 0x0000d024089d7981 */ /* 0x004e64000c1e1100 */
[----:B-1----:R-:W-:-:S05]  /*5cc0*/  PRMT R3, R157, 0x8880, RZ ;  /* 0x000088809d037816 */ /* 0x002fca00000000ff */
[----:B------:R-:W-:-:S07]  /*5cd0*/  IMAD R12, R3, R156, RZ ;  /* 0x0000009c030c7224 */ /* 0x000fce00078e02ff */
.L_x_246:
[----:B------:R-:W-:Y:S05]  /*5ce0*/  BSYNC B1 ;  /* 0x0000000000017941 */ /* 0x000fea0003800000 */
.L_x_245:
[----:B-1----:R-:W-:Y:S01]  /*5cf0*/  @!P5 IMAD R3, R128, R155, R12 ;  /* 0x0000009b8003d224 */ /* 0x002fe200078e020c */
[----:B------:R-:W-:Y:S04]  /*5d00*/  BSSY B1, `(.L_x_247) ;  /* 0x0000006000017945 */ /* 0x000fe80003800000 */
[----:B------:R1:W-:Y:S01]  /*5d10*/  @!P5 STG.E.U8 desc[UR36][R4.64+0xd0], R3 ;  /* 0x0000d0030400d986 */ /* 0x0003e2000c101124 */
[----:B------:R-:W-:Y:S05]  /*5d20*/  @P2 BRA `(.L_x_248) ;  /* 0x00000000000c2947 */ /* 0x000fea0003800000 */
[----:B--2---:R-:W1:Y:S02]  /*5d30*/  LDG.E.U8 R157, desc[UR36][R8.64+0xd1] ;  /* 0x0000d124089d7981 */ /* 0x004e64000c1e1100 */
[----:B-1----:R-:W-:-:S05]  /*5d40*/  PRMT R3, R157, 0x8880, RZ ;  /* 0x000088809d037816 */ /* 0x002fca00000000ff */
[----:B------:R-:W-:-:S07]  /*5d50*/  IMAD R12, R3, R156, RZ ;  /* 0x0000009c030c7224 */ /* 0x000fce00078e02ff */
.L_x_248:
[----:B------:R-:W-:Y:S05]  /*5d60*/  BSYNC B1 ;  /* 0x0000000000017941 */ /* 0x000fea0003800000 */
.L_x_247:
        /* <DEDUP_REMOVED lines=11> */
.L_x_250:
[----:B------:R-:W-:Y:S05]  /*5e20*/  BSYNC B1 ;  /* 0x0000000000017941 */ /* 0x000fea0003800000 */
.L_x_249:
[----:B-1----:R-:W-:Y:S01]  /*5e30*/  @!P4 IMAD R3, R130, R155, R12 ;  /* 0x0000009b8203c224 */ /* 0x002fe200078e020c */
[----:B------:R-:W-:Y:S04]  /*5e40*/  BSSY B1, `(.L_x_251) ;  /* 0x0000006000017945 */ /* 0x000fe80003800000 */
[----:B------:R1:W-:Y:S01]  /*5e50*/  @!P4 STG.E.U8 desc[UR36][R6.64+0xd0], R3 ;  /* 0x0000d0030600c986 */ /* 0x0003e2000c101124 */
[----:B------:R-:W-:Y:S05]  /*5e60*/  @P3 BRA `(.L_x_252) ;  /* 0x00000000000c3947 */ /* 0x000fea0003800000 */
[----:B--2---:R-:W1:Y:S02]  /*5e70*/  LDG.E.U8 R157, desc[UR36][R10.64+0xd1] ;  /* 0x0000d1240a9d7981 */ /* 0x004e64000c1e1100 */
[----:B-1----:R-:W-:-:S05]  /*5e80*/  PRMT R3, R157, 0x8880, RZ ;  /* 0x000088809d037816 */ /* 0x002fca00000000ff */
[----:B------:R-:W-:-:S07]  /*5e90*/  IMAD R12, R3, R156, RZ ;  /* 0x0000009c030c7224 */ /* 0x000fce00078e02ff */
.L_x_252:
[----:B------:R-:W-:Y:S05]  /*5ea0*/  BSYNC B1 ;  /* 0x0000000000017941 */ /* 0x000fea0003800000 */
.L_x_251:
[----:B------:R-:W-:Y:S01]  /*5eb0*/  @!P3 IMAD R131, R131, R155, R12 ;  /* 0x0000009b8383b224 */ /* 0x000fe200078e020c */
[----:B------:R-:W-:Y:S04]  /*5ec0*/  BSSY B1, `(.L_x_253) ;  /* 0x0000006000017945 */ /* 0x000fe80003800000 */
[----:B------:R0:W-:Y:S01]  /*5ed0*/  @!P3 STG.E.U8 desc[UR36][R6.64+0xd1], R131 ;  /* 0x0000d1830600b986 */ /* 0x0001e2000c101124 */
[----:B------:R-:W-:Y:S05]  /*5ee0*/  @P5 BRA `(.L_x_254) ;  /* 0x00000000000c5947 */ /* 0x000fea0003800000 */
[----:B--2---:R-:W1:Y:S02]  /*5ef0*/  LDG.E.U8 R157, desc[UR36][R8.64+0xd8] ;  /* 0x0000d824089d7981 */ /* 0x004e64000c1e1100 */
[----:B-1----:R-:W-:-:S05]  /*5f00*/  PRMT R3, R157, 0x8880, RZ ;  /* 0x000088809d037816 */ /* 0x002fca00000000ff */
[----:B------:R-:W-:-:S07]  /*5f10*/  IMAD R12, R3, R156, RZ ;  /* 0x0000009c030c7224 */ /* 0x000fce00078e02ff */
.L_x_254:
[----:B------:R-:W-:Y:S05]  /*5f20*/  BSYNC B1 ;  /* 0x0000000000017941 */ /* 0x000fea0003800000 */
.L_x_253:
[----:B-1----:R-:W-:Y:S01]  /*5f30*/  @!P5 IMAD R3, R132, R155, R12 ;  /* 0x0000009b8403d224 */ /* 0x002fe200078e020c */
[----:B------:R-:W-:Y:S04]  /*5f40*/  BSSY B1, `(.L_x_255) ;  /* 0x0000006000017945 */ /* 0x000fe80003800000 */
[----:B------:R1:W-:Y:S01]  /*5f50*/  @!P5 STG.E.U8 desc[UR36][R4.64+0xd8], R3 ;  /* 0x0000d8030400d986 */ /* 0x0003e2000c101124 */
[----:B------:R-:W-:Y:S05]  /*5f60*/  @P2 BRA `(.L_x_256) ;  /* 0x00000000000c2947 */ /* 0x000fea0003800000 */
[----:B--2---:R-:W1:Y:S02]  /*5f70*/  LDG.E.U8 R157, desc[UR36][R8.64+0xd9] ;  /* 0x0000d924089d7981 */ /* 0x004e64000c1e1100 */
[----:B-1----:R-:W-:-:S05]  /*5f80*/  PRMT R3, R157, 0x8880, RZ ;  /* 0x000088809d037816 */ /* 0x002fca00000000ff */
[----:B------:R-:W-:-:S07]  /*5f90*/  IMAD R12, R3, R156, RZ ;  /* 0x0000009c030c7224 */ /* 0x000fce00078e02ff */
.L_x_256:
[----:B------:R-:W-:Y:S05]  /*5fa0*/  BSYNC B1 ;  /* 0x0000000000017941 */ /* 0x000fea0003800000 */
.L_x_255:
        /* <DEDUP_REMOVED lines=11> */
.L_x_258:
[----:B------:R-:W-:Y:S05]  /*6060*/  BSYNC B1 ;  /* 0x0000000000017941 */ /* 0x000fea0003800000 */
.L_x_257:
[----:B-1----:R-:W-:Y:S01]  /*6070*/  @!P4 IMAD R3, R134, R155, R12 ;  /* 0x0000009b8603c224 */ /* 0x002fe200078e020c */
[----:B------:R-:W-:Y:S04]  /*6080*/  BSSY B1, `(.L_x_259) ;  /* 0x0000006000017945 */ /* 0x000fe80003800000 */
[----:B------:R1:W-:Y:S01]  /*6090*/  @!P4 STG.E.U8 desc[UR36][R6.64+0xd8], R3 ;  /* 0x0000d8030600c986 */ /* 0x0003e2000c101124 */
[----:B------:R-:W-:Y:S05]  /*60a0*/  @P3 BRA `(.L_x_260) ;  /* 0x00000000000c3947 */ /* 0x000fea0003800000 */
[----:B--2---:R-:W1:Y:S02]  /*60b0*/  LDG.E.U8 R157, desc[UR36][R10.64+0xd9] ;  /* 0x0000d9240a9d7981 */ /* 0x004e64000c1e1100 */
[----:B-1----:R-:W-:-:S05]  /*60c0*/  PRMT R3, R157, 0x8880, RZ ;  /* 0x000088809d037816 */ /* 0x002fca00000000ff */
[----:B------:R-:W-:-:S07]  /*60d0*/  IMAD R12, R3, R156, RZ ;  /* 0x0000009c030c7224 */ /* 0x000fce00078e02ff */
.L_x_260:
[----:B------:R-:W-:Y:S05]  /*60e0*/  BSYNC B1 ;  /* 0x0000000000017941 */ /* 0x000fea0003800000 */
.L_x_259:
[----:B------:R-:W-:Y:S01]  /*60f0*/  @!P3 IMAD R135, R135, R155, R12 ;  /* 0x0000009b8787b224 */ /* 0x000fe200078e020c */
[----:B------:R-:W-:Y:S04]  /*6100*/  BSSY B1, `(.L_x_261) ;  /* 0x0000006000017945 */ /* 0x000fe80003800000 */
[----:B------:R0:W-:Y:S01]  /*6110*/  @!P3 STG.E.U8 desc[UR36][R6.64+0xd9], R135 ;  /* 0x0000d9870600b986 */ /* 0x0001e2000c101124 */
[----:B------:R-:W-:Y:S05]  /*6120*/  @P5 BRA `(.L_x_262) ;  /* 0x00000000000c5947 */ /* 0x000fea0003800000 */
[----:B--2---:R-:W1:Y:S02]  /*6130*/  LDG.E.U8 R157, desc[UR36][R8.64+0xe0] ;  /* 0x0000e024089d7981 */ /* 0x004e64000c1e1100 */
[----:B-1----:R-:W-:-:S05]  /*6140*/  PRMT R3, R157, 0x8880, RZ ;  /* 0x000088809d037816 */ /* 0x002fca00000000ff */
[----:B------:R-:W-:-:S07]  /*6150*/  IMAD R12, R3, R156, RZ ;  /* 0x0000009c030c7224 */ /* 0x000fce00078e02ff */
.L_x_262:
[----:B------:R-:W-:Y:S05]  /*6160*/  BSYNC B1 ;  /* 0x0000000000017941 */ /* 0x000fea0003800000 */
.L_x_261:
[----:B-1----:R-:W-:Y:S01]  /*6170*/  @!P5 IMAD R3, R136, R155, R12 ;  /* 0x0000009b8803d224 */ /* 0x002fe200078e020c */
[----:B------:R-:W-:Y:S04]  /*6180*/  BSSY B1, `(.L_x_263) ;  /* 0x0000006000017945 */ /* 0x000fe80003800000 */
[----:B------:R1:W-:Y:S01]  /*6190*/  @!P5 STG.E.U8 desc[UR36][R4.64+0xe0], R3 ;  /* 0x0000e0030400d986 */ /* 0x0003e2000c101124 */
[----:B------:R-:W-:Y:S05]  /*61a0*/  @P2 BRA `(.L_x_264) ;  /* 0x00000000000c2947 */ /* 0x000fea0003800000 */
[----:B--2---:R-:W1:Y:S02]  /*61b0*/  LDG.E.U8 R157, desc[UR36][R8.64+0xe1] ;  /* 0x0000e124089d7981 */ /* 0x004e64000c1e1100 */
[----:B-1----:R-:W-:-:S05]  /*61c0*/  PRMT R3, R157, 0x8880, RZ ;  /* 0x000088809d037816 */ /* 0x002fca00000000ff */
[----:B------:R-:W-:-:S07]  /*61d0*/  IMAD R12, R3, R156, RZ ;  /* 0x0000009c030c7224 */ /* 0x000fce00078e02ff */
.L_x_264:
[----:B------:R-:W-:Y:S05]  /*61e0*/  BSYNC B1 ;  /* 0x0000000000017941 */ /* 0x000fea0003800000 */
.L_x_263:
        /* <DEDUP_REMOVED lines=11> */
.L_x_266:
[----:B------:R-:W-:Y:S05]  /*62a0*/  BSYNC B1 ;  /* 0x0000000000017941 */ /* 0x000fea0003800000 */
.L_x_265:
[----:B-1----:R-:W-:Y:S01]  /*62b0*/  @!P4 IMAD R3, R138, R155, R12 ;  /* 0x0000009b8a03c224 */ /* 0x002fe200078e020c */
[----:B------:R-:W-:Y:S04]  /*62c0*/  BSSY B1, `(.L_x_267) ;  /* 0x0000006000017945 */ /* 0x000fe80003800000 */
[----:B------:R1:W-:Y:S01]  /*62d0*/  @!P4 STG.E.U8 desc[UR36][R6.64+0xe0], R3 ;  /* 0x0000e0030600c986 */ /* 0x0003e2000c101124 */
[----:B------:R-:W-:Y:S05]  /*62e0*/  @P3 BRA `(.L_x_268) ;  /* 0x00000000000c3947 */ /* 0x000fea0003800000 */
[----:B--2---:R-:W1:Y:S02]  /*62f0*/  LDG.E.U8 R157, desc[UR36][R10.64+0xe1] ;  /* 0x0000e1240a9d7981 */ /* 0x004e64000c1e1100 */
[----:B-1----:R-:W-:-:S05]  /*6300*/  PRMT R3, R157, 0x8880, RZ ;  /* 0x000088809d037816 */ /* 0x002fca00000000ff */
[----:B------:R-:W-:-:S07]  /*6310*/  IMAD R12, R3, R156, RZ ;  /* 0x0000009c030c7224 */ /* 0x000fce00078e02ff */
.L_x_268:
[----:B------:R-:W-:Y:S05]  /*6320*/  BSYNC B1 ;  /* 0x0000000000017941 */ /* 0x000fea0003800000 */
.L_x_267:
[----:B------:R-:W-:Y:S01]  /*6330*/  @!P3 IMAD R139, R139, R155, R12 ;  /* 0x0000009b8b8bb224 */ /* 0x000fe200078e020c */
[----:B------:R-:W-:Y:S04]  /*6340*/  BSSY B1, `(.L_x_269) ;  /* 0x0000006000017945 */ /* 0x000fe80003800000 */
[----:B------:R0:W-:Y:S01]  /*6350*/  @!P3 STG.E.U8 desc[UR36][R6.64+0xe1], R139 ;  /* 0x0000e18b0600b986 */ /* 0x0001e2000c101124 */
[----:B------:R-:W-:Y:S05]  /*6360*/  @P5 BRA `(.L_x_270) ;  /* 0x00000000000c5947 */ /* 0x000fea0003800000 */
[----:B--2---:R-:W1:Y:S02]  /*6370*/  LDG.E.U8 R157, desc[UR36][R8.64+0xe8] ;  /* 0x0000e824089d7981 */ /* 0x004e64000c1e1100 */
[----:B-1----:R-:W-:-:S05]  /*6380*/  PRMT R3, R157, 0x8880, RZ ;  /* 0x000088809d037816 */ /* 0x002fca00000000ff */
[----:B------:R-:W-:-:S07]  /*6390*/  IMAD R12, R3, R156, RZ ;  /* 0x0000009c030c7224 */ /* 0x000fce00078e02ff */
.L_x_270:
[----:B------:R-:W-:Y:S05]  /*63a0*/  BSYNC B1 ;  /* 0x0000000000017941 */ /* 0x000fea0003800000 */
.L_x_269:
[----:B-1----:R-:W-:Y:S01]  /*63b0*/  @!P5 IMAD R3, R140, R155, R12 ;  /* 0x0000009b8c03d224 */ /* 0x002fe200078e020c */
[----:B------:R-:W-:Y:S04]  /*63c0*/  BSSY B1, `(.L_x_271) ;  /* 0x0000006000017945 */ /* 0x000fe80003800000 */
[----:B------:R1:W-:Y:S01]  /*63d0*/  @!P5 STG.E.U8 desc[UR36][R4.64+0xe8], R3 ;  /* 0x0000e8030400d986 */ /* 0x0003e2000c101124 */
[----:B------:R-:W-:Y:S05]  /*63e0*/  @P2 BRA `(.L_x_272) ;  /* 0x00000000000c2947 */ /* 0x000fea0003800000 */
[----:B--2---:R-:W1:Y:S02]  /*63f0*/  LDG.E.U8 R157, desc[UR36][R8.64+0xe9] ;  /* 0x0000e924089d7981 */ /* 0x004e64000c1e1100 */
[----:B-1----:R-:W-:-:S05]  /*6400*/  PRMT R3, R157, 0x8880, RZ ;  /* 0x000088809d037816 */ /* 0x002fca00000000ff */
[----:B------:R-:W-:-:S07]  /*6410*/  IMAD R12, R3, R156, RZ ;  /* 0x0000009c030c7224 */ /* 0x000fce00078e02ff */
.L_x_272:
[----:B------:R-:W-:Y:S05]  /*6420*/  BSYNC B1 ;  /* 0x0000000000017941 */ /* 0x000fea0003800000 */
.L_x_271:
        /* <DEDUP_REMOVED lines=11> */
.L_x_274:
[----:B------:R-:W-:Y:S05]  /*64e0*/  BSYNC B1 ;  /* 0x0000000000017941 */ /* 0x000fea0003800000 */
.L_x_273:
[----:B-1----:R-:W-:Y:S01]  /*64f0*/  @!P4 IMAD R3, R142, R155, R12 ;  /* 0x0000009b8e03c224 */ /* 0x002fe200078e020c */
[----:B------:R-:W-:Y:S04]  /*6500*/  BSSY B1, `(.L_x_275) ;  /* 0x0000006000017945 */ /* 0x000fe80003800000 */
[----:B------:R1:W-:Y:S01]  /*6510*/  @!P4 STG.E.U8 desc[UR36][R6.64+0xe8], R3 ;  /* 0x0000e8030600c986 */ /* 0x0003e2000c101124 */
[----:B------:R-:W-:Y:S05]  /*6520*/  @P3 BRA `(.L_x_276) ;  /* 0x00000000000c3947 */ /* 0x000fea0003800000 */
[----:B--2---:R-:W1:Y:S02]  /*6530*/  LDG.E.U8 R157, desc[UR36][R10.64+0xe9] ;  /* 0x0000e9240a9d7981 */ /* 0x004e64000c1e1100 */
[----:B-1----:R-:W-:-:S05]  /*6540*/  PRMT R3, R157, 0x8880, RZ ;  /* 0x000088809d037816 */ /* 0x002fca00000000ff */
[----:B------:R-:W-:-:S07]  /*6550*/  IMAD R12, R3, R156, RZ ;  /* 0x0000009c030c7224 */ /* 0x000fce00078e02ff */
.L_x_276:
[----:B------:R-:W-:Y:S05]  /*6560*/  BSYNC B1 ;  /* 0x0000000000017941 */ /* 0x000fea0003800000 */
.L_x_275:
[----:B------:R-:W-:Y:S01]  /*6570*/  @!P3 IMAD R143, R143, R155, R12 ;  /* 0x0000009b8f8fb224 */ /* 0x000fe200078e020c */
[----:B------:R-:W-:Y:S04]  /*6580*/  BSSY B1, `(.L_x_277) ;  /* 0x0000006000017945 */ /* 0x000fe80003800000 */
[----:B------:R0:W-:Y:S01]  /*6590*/  @!P3 STG.E.U8 desc[UR36][R6.64+0xe9], R143 ;  /* 0x0000e98f0600b986 */ /* 0x0001e2000c101124 */
[----:B------:R-:W-:Y:S05]  /*65a0*/  @P5 BRA `(.L_x_278) ;  /* 0x00000000000c5947 */ /* 0x000fea0003800000 */
[----:B--2---:R-:W1:Y:S02]  /*65b0*/  LDG.E.U8 R157, desc[UR36][R8.64+0xf0] ;  /* 0x0000f024089d7981 */ /* 0x004e64000c1e1100 */
[----:B-1----:R-:W-:-:S05]  /*65c0*/  PRMT R3, R157, 0x8880, RZ ;  /* 0x000088809d037816 */ /* 0x002fca00000000ff */
[----:B------:R-:W-:-:S07]  /*65d0*/  IMAD R12, R3, R156, RZ ;  /* 0x0000009c030c7224 */ /* 0x000fce00078e02ff */
.L_x_278:
[----:B------:R-:W-:Y:S05]  /*65e0*/  BSYNC B1 ;  /* 0x0000000000017941 */ /* 0x000fea0003800000 */
.L_x_277:
[----:B-1----:R-:W-:Y:S01]  /*65f0*/  @!P5 IMAD R3, R144, R155, R12 ;  /* 0x0000009b9003d224 */ /* 0x002fe200078e020c */
[----:B------:R-:W-:Y:S04]  /*6600*/  BSSY B1, `(.L_x_279) ;  /* 0x0000006000017945 */ /* 0x000fe80003800000 */
[----:B------:R1:W-:Y:S01]  /*6610*/  @!P5 STG.E.U8 desc[UR36][R4.64+0xf0], R3 ;  /* 0x0000f0030400d986 */ /* 0x0003e2000c101124 */
[----:B------:R-:W-:Y:S05]  /*6620*/  @P2 BRA `(.L_x_280) ;  /* 0x00000000000c2947 */ /* 0x000fea0003800000 */
[----:B--2---:R-:W1:Y:S02]  /*6630*/  LDG.E.U8 R157, desc[UR36][R8.64+0xf1] ;  /* 0x0000f124089d7981 */ /* 0x004e64000c1e1100 */
[----:B-1----:R-:W-:-:S05]  /*6640*/  PRMT R3, R157, 0x8880, RZ ;  /* 0x000088809d037816 */ /* 0x002fca00000000ff */
[----:B------:R-:W-:-:S07]  /*6650*/  IMAD R12, R3, R156, RZ ;  /* 0x0000009c030c7224 */ /* 0x000fce00078e02ff */
.L_x_280:
[----:B------:R-:W-:Y:S05]  /*6660*/  BSYNC B1 ;  /* 0x0000000000017941 */ /* 0x000fea0003800000 */
.L_x_279:
[C---:B------:R-:W-:Y:S01]  /*6670*/  ISETP.LT.OR P4, PT, R0.reuse, 0xf1, !P0 ;  /* 0x000000f10000780c */ /* 0x040fe20004781670 */
[----:B------:R-:W-:Y:S01]  /*6680*/  @!P2 IMAD R145, R145, R155, R12 ;  /* 0x0000009b9191a224 */ /* 0x000fe200078e020c */
[----:B------:R-:W-:Y:S01]  /*6690*/  BSSY B1, `(.L_x_281) ;  /* 0x000000a000017945 */ /* 0x000fe20003800000 */
[C---:B------:R-:W-:Y:S02]  /*66a0*/  ISETP.LT.OR P3, PT, R0.reuse, 0xf2, !P0 ;  /* 0x000000f20000780c */ /* 0x040fe40004761670 */
        /* <DEDUP_REMOVED lines=8> */
.L_x_282:
[----:B------:R-:W-:Y:S05]  /*6730*/  BSYNC B1 ;  /* 0x0000000000017941 */ /* 0x000fea0003800000 */
.L_x_281:
[----:B-1----:R-:W-:Y:S01]  /*6740*/  @!P4 IMAD R3, R146, R155, R12 ;  /* 0x0000009b9203c224 */ /* 0x002fe200078e020c */
[----:B------:R-:W-:Y:S04]  /*6750*/  BSSY B1, `(.L_x_283) ;  /* 0x0000006000017945 */ /* 0x000fe80003800000 */
[----:B------:R1:W-:Y:S01]  /*6760*/  @!P4 STG.E.U8 desc[UR36][R6.64+0xf0], R3 ;  /* 0x0000f0030600c986 */ /* 0x0003e2000c101124 */
[----:B------:R-:W-:Y:S05]  /*6770*/  @P3 BRA `(.L_x_284) ;  /* 0x00000000000c3947 */ /* 0x000fea0003800000 */
[----:B--2---:R-:W1:Y:S02]  /*6780*/  LDG.E.U8 R157, desc[UR36][R10.64+0xf1] ;  /* 0x0000f1240a9d7981 */ /* 0x004e64000c1e1100 */
[----:B-1----:R-:W-:-:S05]  /*6790*/  PRMT R3, R157, 0x8880, RZ ;  /* 0x000088809d037816 */ /* 0x002fca00000000ff */
[----:B------:R-:W-:-:S07]  /*67a0*/  IMAD R12, R3, R156, RZ ;  /* 0x0000009c030c7224 */ /* 0x000fce00078e02ff */
.L_x_284:
[----:B------:R-:W-:Y:S05]  /*67b0*/  BSYNC B1 ;  /* 0x0000000000017941 */ /* 0x000fea0003800000 */
.L_x_283:
[----:B------:R-:W-:Y:S01]  /*67c0*/  @!P3 IMAD R147, R147, R155, R12 ;  /* 0x0000009b9393b224 */ /* 0x000fe200078e020c */
[----:B------:R-:W-:Y:S04]  /*67d0*/  BSSY B1, `(.L_x_285) ;  /* 0x0000006000017945 */ /* 0x000fe80003800000 */
[----:B------:R0:W-:Y:S01]  /*67e0*/  @!P3 STG.E.U8 desc[UR36][R6.64+0xf1], R147 ;  /* 0x0000f1930600b986 */ /* 0x0001e2000c101124 */
[----:B------:R-:W-:Y:S05]  /*67f0*/  @P2 BRA `(.L_x_286) ;  /* 0x00000000000c2947 */ /* 0x000fea0003800000 */
[----:B--2---:R-:W1:Y:S02]  /*6800*/  LDG.E.U8 R157, desc[UR36][R8.64+0xf8] ;  /* 0x0000f824089d7981 */ /* 0x004e64000c1e1100 */
[----:B-1----:R-:W-:-:S05]  /*6810*/  PRMT R3, R157, 0x8880, RZ ;  /* 0x000088809d037816 */ /* 0x002fca00000000ff */
[----:B------:R-:W-:-:S07]  /*6820*/  IMAD R12, R3, R156, RZ ;  /* 0x0000009c030c7224 */ /* 0x000fce00078e02ff */
.L_x_286:
[----:B------:R-:W-:Y:S05]  /*6830*/  BSYNC B1 ;  /* 0x0000000000017941 */ /* 0x000fea0003800000 */
.L_x_285:
[----:B-1----:R-:W-:Y:S01]  /*6840*/  @!P2 IMAD R3, R148, R155, R12 ;  /* 0x0000009b9403a224 */ /* 0x002fe200078e020c */
[----:B------:R-:W-:Y:S04]  /*6850*/  BSSY B1, `(.L_x_287) ;  /* 0x0000006000017945 */ /* 0x000fe80003800000 */
[----:B------:R1:W-:Y:S01]  /*6860*/  @!P2 STG.E.U8 desc[UR36][R4.64+0xf8], R3 ;  /* 0x0000f8030400a986 */ /* 0x0003e2000c101124 */
[----:B------:R-:W-:Y:S05]  /*6870*/  @P1 BRA `(.L_x_288) ;  /* 0x00000000000c1947 */ /* 0x000fea0003800000 */
[----:B--2---:R-:W1:Y:S02]  /*6880*/  LDG.E.U8 R157, desc[UR36][R8.64+0xf9] ;  /* 0x0000f924089d7981 */ /* 0x004e64000c1e1100 */
[----:B-1----:R-:W-:-:S05]  /*6890*/  PRMT R3, R157, 0x8880, RZ ;  /* 0x000088809d037816 */ /* 0x002fca00000000ff */
[----:B------:R-:W-:-:S07]  /*68a0*/  IMAD R12, R3, R156, RZ ;  /* 0x0000009c030c7224 */ /* 0x000fce00078e02ff */
.L_x_288:
[----:B------:R-:W-:Y:S05]  /*68b0*/  BSYNC B1 ;  /* 0x0000000000017941 */ /* 0x000fea0003800000 */
.L_x_287:
[----:B------:R-:W-:Y:S01]  /*68c0*/  @!P1 IMAD R149, R149, R155, R12 ;  /* 0x0000009b95959224 */ /* 0x000fe200078e020c */
[----:B------:R-:W-:Y:S04]  /*68d0*/  BSSY B1, `(.L_x_289) ;  /* 0x0000006000017945 */ /* 0x000fe80003800000 */
[----:B------:R0:W-:Y:S01]  /*68e0*/  @!P1 STG.E.U8 desc[UR36][R4.64+0xf9], R149 ;  /* 0x0000f99504009986 */ /* 0x0001e2000c101124 */
[----:B------:R-:W-:Y:S05]  /*68f0*/  @P5 BRA `(.L_x_290) ;  /* 0x00000000000c5947 */ /* 0x000fea0003800000 */
[----:B--2---:R-:W1:Y:S02]  /*6900*/  LDG.E.U8 R157, desc[UR36][R10.64+0xf8] ;  /* 0x0000f8240a9d7981 */ /* 0x004e64000c1e1100 */
[----:B-1----:R-:W-:-:S05]  /*6910*/  PRMT R3, R157, 0x8880, RZ ;  /* 0x000088809d037816 */ /* 0x002fca00000000ff */
[----:B------:R-:W-:-:S07]  /*6920*/  IMAD R12, R3, R156, RZ ;  /* 0x0000009c030c7224 */ /* 0x000fce00078e02ff */
.L_x_290:
[----:B------:R-:W-:Y:S05]  /*6930*/  BSYNC B1 ;  /* 0x0000000000017941 */ /* 0x000fea0003800000 */
.L_x_289:
[----:B-1----:R-:W-:Y:S01]  /*6940*/  @!P5 IMAD R3, R150, R155, R12 ;  /* 0x0000009b9603d224 */ /* 0x002fe200078e020c */
[----:B------:R-:W-:Y:S01]  /*6950*/  ISETP.LT.OR P0, PT, R0, 0xfa, !P0 ;  /* 0x000000fa0000780c */ /* 0x000fe20004701670 */
[----:B------:R-:W-:Y:S03]  /*6960*/  BSSY B1, `(.L_x_291) ;  /* 0x0000006000017945 */ /* 0x000fe60003800000 */
[----:B------:R1:W-:Y:S09]  /*6970*/  @!P5 STG.E.U8 desc[UR36][R6.64+0xf8], R3 ;  /* 0x0000f8030600d986 */ /* 0x0003f2000c101124 */
[----:B------:R-:W-:Y:S05]  /*6980*/  @P0 BRA `(.L_x_292) ;  /* 0x00000000000c0947 */ /* 0x000fea0003800000 */
[----:B--2---:R-:W1:Y:S02]  /*6990*/  LDG.E.U8 R157, desc[UR36][R10.64+0xf9] ;  /* 0x0000f9240a9d7981 */ /* 0x004e64000c1e1100 */
[----:B-1----:R-:W-:-:S05]  /*69a0*/  PRMT R3, R157, 0x8880, RZ ;  /* 0x000088809d037816 */ /* 0x002fca00000000ff */
[----:B------:R-:W-:-:S07]  /*69b0*/  IMAD R12, R3, R156, RZ ;  /* 0x0000009c030c7224 */ /* 0x000fce00078e02ff */
.L_x_292:
[----:B------:R-:W-:Y:S05]  /*69c0*/  BSYNC B1 ;  /* 0x0000000000017941 */ /* 0x000fea0003800000 */
.L_x_291:
[----:B------:R-:W-:Y:S01]  /*69d0*/  IMAD R151, R151, R155, R12 ;  /* 0x0000009b97977224 */ /* 0x000fe200078e020c */
[----:B------:R-:W-:Y:S06]  /*69e0*/  @P0 BRA `(.L_x_293) ;  /* 0x0000001800100947 */ /* 0x000fec0003800000 */
[----:B------:R0:W-:Y:S01]  /*69f0*/  STG.E.U8 desc[UR36][R6.64+0xf9], R151 ;  /* 0x0000f99706007986 */ /* 0x0001e2000c101124 */
[----:B------:R-:W-:Y:S05]  /*6a00*/  BRA `(.L_x_293) ;  /* 0x0000001800087947 */ /* 0x000fea0003800000 */
.L_x_36:
[C---:B------:R-:W-:Y:S02]  /*6a10*/  ISETP.GE.AND P1, PT, R162.reuse, 0x1, PT ;  /* 0x00000001a200780c */ /* 0x040fe40003f26270 */
[----:B------:R-:W-:Y:S02]  /*6a20*/  ISETP.GE.AND P0, PT, R162, 0x9, PT ;  /* 0x00000009a200780c */ /* 0x000fe40003f06270 */
[C---:B------:R-:W-:Y:S02]  /*6a30*/  ISETP.LT.OR P4, PT, R0.reuse, 0x1, !P1 ;  /* 0x000000010000780c */ /* 0x040fe40004f81670 */
[C---:B------:R-:W-:Y:S02]  /*6a40*/  ISETP.LT.OR P3, PT, R0.reuse, 0x2, !P1 ;  /* 0x000000020000780c */ /* 0x040fe40004f61670 */
[C---:B------:R-:W-:Y:S02]  /*6a50*/  ISETP.LT.OR P2, PT, R0.reuse, 0x1, !P0 ;  /* 0x000000010000780c */ /* 0x040fe40004741670 */
[----:B------:R-:W-:-:S07]  /*6a60*/  ISETP.LT.OR P5, PT, R0, 0x2, !P0 ;  /* 0x000000020000780c */ /* 0x000fce00047a1670 */
[-C--:B------:R-:W-:Y:S02]  /*6a70*/  @!P4 IMAD R3, R24, R155.reuse, RZ ;  /* 0x0000009b1803c224 */ /* 0x080fe400078e02ff */
[-C--:B------:R-:W-:Y:S02]  /*6a80*/  @!P3 IMAD R25, R25, R155.reuse, RZ ;  /* 0x0000009b1919b224 */ /* 0x080fe400078e02ff */
[-C--:B------:R-:W-:Y:S01]  /*6a90*/  @!P2 IMAD R9, R26, R155.reuse, RZ ;  /* 0x0000009b1a09a224 */ /* 0x080fe200078e02ff */
[----:B------:R0:W-:Y:S01]  /*6aa0*/  @!P4 STG.E.U8 desc[UR36][R4.64], R3 ;  /* 0x000000030400c986 */ /* 0x0001e2000c101124 */
[C---:B------:R-:W-:Y:S01]  /*6ab0*/  ISETP.LT.OR P4, PT, R0.reuse, 0x9, !P1 ;  /* 0x000000090000780c */ /* 0x040fe20004f81670 */
[----:B------:R-:W-:Y:S02]  /*6ac0*/  @!P5 IMAD R27, R27, R155, RZ ;  /* 0x0000009b1b1bd224 */ /* 0x000fe400078e02ff */
[----:B------:R-:W-:Y:S01]  /*6ad0*/  @!P3 STG.E.U8 desc[UR36][R4.64+0x1], R25 ;  /* 0x000001190400b986 */ /* 0x000fe2000c101124 */
[----:B------:R-:W-:-:S03]  /*6ae0*/  ISETP.LT.OR P3, PT, R0, 0xa, !P1 ;  /* 0x0000000a0000780c */ /* 0x000fc60004f61670 */
[----:B------:R1:W-:Y:S01]  /*6af0*/  @!P2 STG.E.U8 desc[UR36][R6.64], R9 ;  /* 0x000000090600a986 */ /* 0x0003e2000c101124 */
[----:B------:R-:W-:-:S03]  /*6b00*/  ISETP.LT.OR P2, PT, R0, 0x9, !P0 ;  /* 0x000000090000780c */ /* 0x000fc60004741670 */
[----:B------:R-:W-:Y:S01]  /*6b10*/  @!P5 STG.E.U8 desc[UR36][R6.64+0x1], R27 ;  /* 0x0000011b0600d986 */ /* 0x000fe2000c101124 */
[----:B------:R-:W-:Y:S01]  /*6b20*/  ISETP.LT.OR P5, PT, R0, 0xa, !P0 ;  /* 0x0000000a0000780c */ /* 0x000fe200047a1670 */
[----:B------:R-:W-:-:S04]  /*6b30*/  @!P4 IMAD R11, R28, R155, RZ ;  /* 0x0000009b1c0bc224 */ /* 0x000fc800078e02ff */
[-C--:B------:R-:W-:Y:S01]  /*6b40*/  @!P3 IMAD R29, R29, R155.reuse, RZ ;  /* 0x0000009b1d1db224 */ /* 0x080fe200078e02ff */
[----:B------:R-:W-:Y:S01]  /*6b50*/  @!P4 STG.E.U8 desc[UR36][R4.64+0x8], R11 ;  /* 0x0000080b0400c986 */ /* 0x000fe2000c101124 */
[----:B------:R-:W-:Y:S02]  /*6b60*/  ISETP.LT.OR P4, PT, R0, 0x11, !P1 ;  /* 0x000000110000780c */ /* 0x000fe40004f81670 */
[-C--:B0-----:R-:W-:Y:S01]  /*6b70*/  @!P2 IMAD R3, R30, R155.reuse, RZ ;  /* 0x0000009b1e03a224 */ /* 0x081fe200078e02ff */
[----:B------:R-:W-:Y:S01]  /*6b80*/  @!P3 STG.E.U8 desc[UR36][R4.64+0x9], R29 ;  /* 0x0000091d0400b986 */ /* 0x000fe2000c101124 */
[C---:B------:R-:W-:Y:S02]  /*6b90*/  ISETP.LT.OR P3, PT, R0.reuse, 0x12, !P1 ;  /* 0x000000120000780c */ /* 0x040fe40004f61670 */
[----:B------:R-:W-:Y:S01]  /*6ba0*/  @!P5 IMAD R31, R31, R155, RZ ;  /* 0x0000009b1f1fd224 */ /* 0x000fe200078e02ff */
[----:B------:R0:W-:Y:S01]  /*6bb0*/  @!P2 STG.E.U8 desc[UR36][R6.64+0x8], R3 ;  /* 0x000008030600a986 */ /* 0x0001e2000c101124 */
[----:B------:R-:W-:-:S03]  /*6bc0*/  ISETP.LT.OR P2, PT, R0, 0x11, !P0 ;  /* 0x000000110000780c */ /* 0x000fc60004741670 */
[----:B------:R-:W-:Y:S01]  /*6bd0*/  @!P5 STG.E.U8 desc[UR36][R6.64+0x9], R31 ;  /* 0x0000091f0600d986 */ /* 0x000fe2000c101124 */
[----:B------:R-:W-:Y:S01]  /*6be0*/  ISETP.LT.OR P5, PT, R0, 0x12, !P0 ;  /* 0x000000120000780c */ /* 0x000fe200047a1670 */
[----:B-1----:R-:W-:-:S04]  /*6bf0*/  @!P4 IMAD R9, R32, R155, RZ ;  /* 0x0000009b2009c224 */ /* 0x002fc800078e02ff */
        /* <DEDUP_REMOVED lines=301> */
[----:B------:R1:W-:Y:S01]  /*7ed0*/  @!P4 STG.E.U8 desc[UR36][R4.64+0xd8], R11 ;  /* 0x0000d80b0400c986 */ /* 0x0003e2000c101124 */
        /* <DEDUP_REMOVED lines=13> */
[-C--:B-1----:R-:W-:Y:S01]  /*7fb0*/  @!P2 IMAD R11, R138, R155.reuse, RZ ;  /* 0x0000009b8a0ba224 */ /* 0x082fe200078e02ff */
[----:B------:R-:W-:Y:S01]  /*7fc0*/  @!P3 STG.E.U8 desc[UR36][R4.64+0xe1], R137 ;  /* 0x0000e1890400b986 */ /* 0x000fe2000c101124 */
[C---:B------:R-:W-:Y:S02]  /*7fd0*/  ISETP.LT.OR P3, PT, R0.reuse, 0xea, !P1 ;  /* 0x000000ea0000780c */ /* 0x040fe40004f61670 */
[----:B------:R-:W-:Y:S01]  /*7fe0*/  @!P5 IMAD R139, R139, R155, RZ ;  /* 0x0000009b8b8bd224 */ /* 0x000fe200078e02ff */
[----:B------:R1:W-:Y:S01]  /*7ff0*/  @!P2 STG.E.U8 desc[UR36][R6.64+0xe0], R11 ;  /* 0x0000e00b0600a986 */ /* 0x0003e2000c101124 */
[----:B------:R-:W-:-:S03]  /*8000*/  ISETP.LT.OR P2, PT, R0, 0xe9, !P0 ;  /* 0x000000e90000780c */ /* 0x000fc60004741670 */
[----:B------:R-:W-:Y:S01]  /*8010*/  @!P5 STG.E.U8 desc[UR36][R6.64+0xe1], R139 ;  /* 0x0000e18b0600d986 */ /* 0x000fe2000c101124 */
[----:B------:R-:W-:Y:S01]  /*8020*/  ISETP.LT.OR P5, PT, R0, 0xea, !P0 ;  /* 0x000000ea0000780c */ /* 0x000fe200047a1670 */
[----:B0-----:R-:W-:-:S04]  /*8030*/  @!P4 IMAD R3, R140, R155, RZ ;  /* 0x0000009b8c03c224 */ /* 0x001fc800078e02ff */
[-C--:B------:R-:W-:Y:S01]  /*8040*/  @!P3 IMAD R141, R141, R155.reuse, RZ ;  /* 0x0000009b8d8db224 */ /* 0x080fe200078e02ff */
[----:B------:R0:W-:Y:S01]  /*8050*/  @!P4 STG.E.U8 desc[UR36][R4.64+0xe8], R3 ;  /* 0x0000e8030400c986 */ /* 0x0001e2000c101124 */
[----:B------:R-:W-:Y:S02]  /*8060*/  ISETP.LT.OR P4, PT, R0, 0xf2, !P1 ;  /* 0x000000f20000780c */ /* 0x000fe40004f81670 */
[-C--:B---3--:R-:W-:Y:S01]  /*8070*/  @!P2 IMAD R9, R142, R155.reuse, RZ ;  /* 0x0000009b8e09a224 */ /* 0x088fe200078e02ff */
[----:B------:R-:W-:Y:S01]  /*8080*/  @!P3 STG.E.U8 desc[UR36][R4.64+0xe9], R141 ;  /* 0x0000e98d0400b986 */ /* 0x000fe2000c101124 */
[C---:B------:R-:W-:Y:S02]  /*8090*/  ISETP.LT.OR P3, PT, R0.reuse, 0xf1, !P1 ;  /* 0x000000f10000780c */ /* 0x040fe40004f61670 */
[----:B------:R-:W-:Y:S01]  /*80a0*/  @!P5 IMAD R143, R143, R155, RZ ;  /* 0x0000009b8f8fd224 */ /* 0x000fe200078e02ff */
[----:B------:R-:W-:Y:S01]  /*80b0*/  @!P2 STG.E.U8 desc[UR36][R6.64+0xe8], R9 ;  /* 0x0000e8090600a986 */ /* 0x000fe2000c101124 */
[----:B------:R-:W-:-:S03]  /*80c0*/  ISETP.LT.OR P2, PT, R0, 0xf1, !P0 ;  /* 0x000000f10000780c */ /* 0x000fc60004741670 */
[----:B------:R-:W-:Y:S01]  /*80d0*/  @!P5 STG.E.U8 desc[UR36][R6.64+0xe9], R143 ;  /* 0x0000e98f0600d986 */ /* 0x000fe2000c101124 */
[----:B------:R-:W-:Y:S01]  /*80e0*/  ISETP.LT.OR P5, PT, R0, 0xf9, !P0 ;  /* 0x000000f90000780c */ /* 0x000fe200047a1670 */
[----:B------:R-:W-:-:S04]  /*80f0*/  @!P4 IMAD R145, R145, R155, RZ ;  /* 0x0000009b9191c224 */ /* 0x000fc800078e02ff */
[-C--:B-1----:R-:W-:Y:S01]  /*8100*/  @!P3 IMAD R11, R144, R155.reuse, RZ ;  /* 0x0000009b900bb224 */ /* 0x082fe200078e02ff */
[----:B------:R-:W-:Y:S01]  /*8110*/  @!P4 STG.E.U8 desc[UR36][R4.64+0xf1], R145 ;  /* 0x0000f1910400c986 */ /* 0x000fe2000c101124 */
[C---:B------:R-:W-:Y:S02]  /*8120*/  ISETP.LT.OR P4, PT, R0.reuse, 0xf2, !P0 ;  /* 0x000000f20000780c */ /* 0x040fe40004781670 */
[C---:B------:R-:W-:Y:S01]  /*8130*/  ISETP.LT.OR P0, PT, R0.reuse, 0xfa, !P0 ;  /* 0x000000fa0000780c */ /* 0x040fe20004701670 */
[----:B------:R1:W-:Y:S01]  /*8140*/  @!P3 STG.E.U8 desc[UR36][R4.64+0xf0], R11 ;  /* 0x0000f00b0400b986 */ /* 0x0003e2000c101124 */
[----:B------:R-:W-:Y:S01]  /*8150*/  ISETP.LT.OR P3, PT, R0, 0xf9, !P1 ;  /* 0x000000f90000780c */ /* 0x000fe20004f61670 */
[----:B0-----:R-:W-:Y:S01]  /*8160*/  @!P2 IMAD R3, R146, R155, RZ ;  /* 0x0000009b9203a224 */ /* 0x001fe200078e02ff */
[----:B------:R-:W-:-:S04]  /*8170*/  ISETP.LT.OR P1, PT, R0, 0xfa, !P1 ;  /* 0x000000fa0000780c */ /* 0x000fc80004f21670 */
[----:B------:R0:W-:Y:S03]  /*8180*/  @!P2 STG.E.U8 desc[UR36][R6.64+0xf0], R3 ;  /* 0x0000f0030600a986 */ /* 0x0001e6000c101124 */
[-C--:B------:R-:W-:Y:S02]  /*8190*/  @!P4 IMAD R147, R147, R155.reuse, RZ ;  /* 0x0000009b9393c224 */ /* 0x080fe400078e02ff */
[-C--:B-1----:R-:W-:Y:S02]  /*81a0*/  @!P5 IMAD R11, R150, R155.reuse, RZ ;  /* 0x0000009b960bd224 */ /* 0x082fe400078e02ff */
[-C--:B------:R-:W-:Y:S01]  /*81b0*/  @!P3 IMAD R9, R148, R155.reuse, RZ ;  /* 0x0000009b9409b224 */ /* 0x080fe200078e02ff */
[----:B------:R0:W-:Y:S01]  /*81c0*/  @!P4 STG.E.U8 desc[UR36][R6.64+0xf1], R147 ;  /* 0x0000f1930600c986 */ /* 0x0001e2000c101124 */
[-C--:B------:R-:W-:Y:S02]  /*81d0*/  @!P1 IMAD R149, R149, R155.reuse, RZ ;  /* 0x0000009b95959224 */ /* 0x080fe400078e02ff */
[----:B------:R-:W-:Y:S01]  /*81e0*/  @!P0 IMAD R151, R151, R155, RZ ;  /* 0x0000009b97978224 */ /* 0x000fe200078e02ff */
[----:B------:R0:W-:Y:S04]  /*81f0*/  @!P3 STG.E.U8 desc[UR36][R4.64+0xf8], R9 ;  /* 0x0000f8090400b986 */ /* 0x0001e8000c101124 */
[----:B------:R0:W-:Y:S04]  /*8200*/  @!P1 STG.E.U8 desc[UR36][R4.64+0xf9], R149 ;  /* 0x0000f99504009986 */ /* 0x0001e8000c101124 */
[----:B------:R0:W-:Y:S04]  /*8210*/  @!P5 STG.E.U8 desc[UR36][R6.64+0xf8], R11 ;  /* 0x0000f80b0600d986 */ /* 0x0001e8000c101124 */
[----:B------:R0:W-:Y:S02]  /*8220*/  @!P0 STG.E.U8 desc[UR36][R6.64+0xf9], R151 ;  /* 0x0000f99706008986 */ /* 0x0001e4000c101124 */
.L_x_293:
[----:B------:R-:W-:Y:S05]  /*8230*/  BSYNC B0 ;  /* 0x0000000000007941 */ /* 0x000fea0003800000 */
.L_x_35:
[----:B------:R-:W-:Y:S01]  /*8240*/  ULDC UR4, c[0x0][0xc] ;  /* 0x0000030000047ab9 */ /* 0x000fe20000000800 */
[----:B------:R-:W-:Y:S01]  /*8250*/  ULDC UR5, c[0x0][0x10] ;  /* 0x0000040000057ab9 */ /* 0x000fe20000000800 */
[----:B01----:R-:W0:Y:S01]  /*8260*/  LDC R3, c[0x0][0x14] ;  /* 0x00000500ff037b82 */ /* 0x003e220000000800 */
[----:B------:R-:W-:Y:S01]  /*8270*/  UIMAD.WIDE.U32 UR4, UR4, UR5, URZ ;  /* 0x00000005040472a5 */ /* 0x000fe2000f8e003f */
[----:B------:R-:W-:Y:S01]  /*8280*/  PRMT R0, RZ, 0x7610, R0 ;  /* 0x00007610ff007816 */ /* 0x000fe20000000000 */
[----:B------:R-:W-:Y:S02]  /*8290*/  IMAD.MOV.U32 R153, RZ, RZ, -0x1 ;  /* 0xffffffffff997424 */ /* 0x000fe400078e00ff */
[----:B------:R-:W-:Y:S02]  /*82a0*/  IMAD.MOV.U32 R22, RZ, RZ, -0x1 ;  /* 0xffffffffff167424 */ /* 0x000fe400078e00ff */
[----:B0-----:R-:W-:-:S04]  /*82b0*/  IMAD.WIDE.U32 R16, R3, UR4, R16 ;  /* 0x0000000403107c25 */ /* 0x001fc8000f8e0010 */
[----:B------:R-:W-:Y:S01]  /*82c0*/  IMAD R3, R3, UR5, RZ ;  /* 0x0000000503037c24 */ /* 0x000fe2000f8e02ff */
[----:B------:R-:W-:Y:S02]  /*82d0*/  ULDC.64 UR4, c[0x0][0x650] ;  /* 0x0001940000047ab9 */ /* 0x000fe40000000a00 */
[----:B------:R-:W-:Y:S01]  /*82e0*/  ISETP.GE.U32.AND P0, PT, R16, UR4, PT ;  /* 0x0000000410007c0c */ /* 0x000fe2000bf06070 */
[----:B------:R-:W-:-:S05]  /*82f0*/  IMAD.IADD R17, R17, 0x1, R3 ;  /* 0x0000000111117824 */ /* 0x000fca00078e0203 */
[----:B------:R-:W-:-:S13]  /*8300*/  ISETP.GE.U32.AND.EX P0, PT, R17, UR5, PT, P0 ;  /* 0x0000000511007c0c */ /* 0x000fda000bf06100 */
[----:B------:R-:W-:Y:S05]  /*8310*/  @P0 BRA `(.L_x_294) ;  /* 0x0000000400640947 */ /* 0x000fea0003800000 */
[----:B------:R-:W0:Y:S01]  /*8320*/  S2R R12, SR_CTAID.X ;  /* 0x00000000000c7919 */ /* 0x000e220000002500 */
[----:B------:R-:W1:Y:S01]  /*8330*/  LDC.64 R10, c[0x0][0x628] ;  /* 0x00018a00ff0a7b82 */ /* 0x000e620000000a00 */
[----:B------:R-:W-:Y:S01]  /*8340*/  ULDC UR4, c[0x0][0x150] ;  /* 0x0000540000047ab9 */ /* 0x000fe20000000800 */
[----:B------:R-:W-:Y:S01]  /*8350*/  IMAD.MOV.U32 R8, RZ, RZ, R16 ;  /* 0x000000ffff087224 */ /* 0x000fe200078e0010 */
[----:B------:R-:W0:Y:S01]  /*8360*/  S2R R24, SR_CTAID.Y ;  /* 0x0000000000187919 */ /* 0x000e220000002600 */
[----:B------:R-:W-:-:S04]  /*8370*/  IMAD.MOV.U32 R9, RZ, RZ, R17 ;  /* 0x000000ffff097224 */ /* 0x000fc800078e0011 */
[----:B------:R-:W2:Y:S08]  /*8380*/  LDC R21, c[0x0][0x144] ;  /* 0x00005100ff157b82 */ /* 0x000eb00000000800 */
[----:B------:R-:W2:Y:S08]  /*8390*/  LDC R0, c[0x0][0x630] ;  /* 0x00018c00ff007b82 */ /* 0x000eb00000000800 */
[----:B------:R-:W2:Y:S01]  /*83a0*/  LDC.64 R14, c[0x0][0x620] ;  /* 0x00018800ff0e7b82 */ /* 0x000ea20000000a00 */
[----:B-1----:R-:W-:-:S04]  /*83b0*/  ISETP.NE.U32.AND P0, PT, R10, RZ, PT ;  /* 0x000000ff0a00720c */ /* 0x002fc80003f05070 */
[----:B------:R-:W-:Y:S02]  /*83c0*/  ISETP.NE.AND.EX P0, PT, R11, RZ, PT, P0 ;  /* 0x000000ff0b00720c */ /* 0x000fe40003f05300 */
[----:B0-----:R-:W-:-:S05]  /*83d0*/  I2FP.F32.U32 R3, R12 ;  /* 0x0000000c00037245 */ /* 0x001fca0000201000 */
[----:B------:R-:W-:-:S04]  /*83e0*/  FMUL R3, R3, UR4 ;  /* 0x0000000403037c20 */ /* 0x000fc80008400000 */
[----:B------:R0:W1:Y:S02]  /*83f0*/  F2I.U32.TRUNC.NTZ R20, R3 ;  /* 0x0000000300147305 */ /* 0x000064000020f000 */
[----:B------:R-:W-:Y:S05]  /*8400*/  @!P0 BRA `(.L_x_295) ;  /* 0x0000000000288947 */ /* 0x000fea0003800000 */
[----:B0-----:R-:W0:Y:S02]  /*8410*/  LDC R3, c[0x0][0x634] ;  /* 0x00018d00ff037b82 */ /* 0x001e240000000800 */
[----:B0-----:R-:W-:-:S05]  /*8420*/  IADD3 R3, P0, R16, R3, RZ ;  /* 0x0000000310037210 */ /* 0x001fca0007f1e0ff */
[----:B------:R-:W-:-:S04]  /*8430*/  IMAD.X R13, RZ, RZ, R17, P0 ;  /* 0x000000ffff0d7224 */ /* 0x000fc800000e0611 */
[----:B---3--:R-:W-:-:S04]  /*8440*/  IMAD.WIDE.U32 R4, R13, R10, RZ ;  /* 0x0000000a0d047225 */ /* 0x008fc800078e00ff */
[----:B----4-:R-:W-:-:S04]  /*8450*/  IMAD.WIDE.U32 R6, P0, R3, R11, R4 ;  /* 0x0000000b03067225 */ /* 0x010fc80007800004 */
[----:B------:R-:W-:-:S04]  /*8460*/  IMAD.WIDE.U32 R4, R3, R10, RZ ;  /* 0x0000000a03047225 */ /* 0x000fc800078e00ff */
[----:B------:R-:W-:Y:S01]  /*8470*/  IMAD.X R9, RZ, RZ, RZ, P0 ;  /* 0x000000ffff097224 */ /* 0x000fe200000e06ff */
[----:B------:R-:W-:Y:S01]  /*8480*/  IADD3 RZ, P0, R5, R6, RZ ;  /* 0x0000000605ff7210 */ /* 0x000fe20007f1e0ff */
[----:B------:R-:W-:-:S04]  /*8490*/  IMAD.MOV.U32 R8, RZ, RZ, R7 ;  /* 0x000000ffff087224 */ /* 0x000fc800078e0007 */
[----:B------:R-:W-:-:S08]  /*84a0*/  IMAD.WIDE.U32.X R8, R13, R11, R8, P0 ;  /* 0x0000000b0d087225 */ /* 0x000fd000000e0408 */
.L_x_295:
[----:B------:R-:W3:Y:S01]  /*84b0*/  LDC.64 R28, c[0x0][0x640] ;  /* 0x00019000ff1c7b82 */ /* 0x000ee20000000a00 */
[-CC-:B--2---:R-:W-:Y:S01]  /*84c0*/  SHF.R.U64 R22, R8, R0.reuse, R9.reuse ;  /* 0x0000000008167219 */ /* 0x184fe20000001209 */
[----:B-1----:R-:W-:Y:S01]  /*84d0*/  IMAD.MOV R20, RZ, RZ, -R20 ;  /* 0x000000ffff147224 */ /* 0x002fe200078e0a14 */
[----:B------:R-:W-:Y:S01]  /*84e0*/  SHF.R.U32.HI R0, RZ, R0, R9 ;  /* 0x00000000ff007219 */ /* 0x000fe20000011609 */
[----:B------:R-:W-:Y:S01]  /*84f0*/  ULDC UR4, c[0x0][0x154] ;  /* 0x0000550000047ab9 */ /* 0x000fe20000000800 */
[----:B0-----:R-:W-:Y:S01]  /*8500*/  IADD3 R3, P0, RZ, -R22, RZ ;  /* 0x80000016ff037210 */ /* 0x001fe20007f1e0ff */
[----:B------:R-:W-:Y:S02]  /*8510*/  IMAD R21, R21, R20, R12 ;  /* 0x0000001415157224 */ /* 0x000fe400078e020c */
[----:B----4-:R-:W0:Y:S01]  /*8520*/  LDC R6, c[0x0][0x618] ;  /* 0x00018600ff067b82 */ /* 0x010e220000000800 */
[----:B------:R-:W-:Y:S02]  /*8530*/  IMAD.MOV.U32 R7, RZ, RZ, 0x1 ;  /* 0x00000001ff077424 */ /* 0x000fe400078e00ff */
[----:B---3--:R-:W-:-:S04]  /*8540*/  IMAD.X R5, RZ, RZ, ~R0, P0 ;  /* 0x000000ffff057224 */ /* 0x008fc800000e0e00 */
[-C--:B------:R-:W-:Y:S01]  /*8550*/  IMAD R0, R5, R14.reuse, RZ ;  /* 0x0000000e05007224 */ /* 0x080fe200078e02ff */
[----:B------:R-:W1:Y:S01]  /*8560*/  LDC R8, c[0x0][0x608] ;  /* 0x00018200ff087b82 */ /* 0x000e620000000800 */
[----:B------:R-:W-:-:S04]  /*8570*/  IMAD.WIDE.U32 R4, R3, R14, R16 ;  /* 0x0000000e03047225 */ /* 0x000fc800078e0010 */
[----:B------:R-:W-:Y:S01]  /*8580*/  IMAD R3, R3, R15, R0 ;  /* 0x0000000f03037224 */ /* 0x000fe200078e0200 */
[----:B------:R-:W-:Y:S02]  /*8590*/  I2FP.F32.U32 R0, R24 ;  /* 0x0000001800007245 */ /* 0x000fe40000201000 */
[----:B------:R-:W2:Y:S01]  /*85a0*/  LDC R26, c[0x0][0x658] ;  /* 0x00019600ff1a7b82 */ /* 0x000ea20000000800 */
[----:B------:R-:W-:Y:S01]  /*85b0*/  IMAD.IADD R3, R5, 0x1, R3 ;  /* 0x0000000105037824 */ /* 0x000fe200078e0203 */
[----:B------:R-:W-:Y:S01]  /*85c0*/  ISETP.NE.U32.AND P0, PT, R28, RZ, PT ;  /* 0x000000ff1c00720c */ /* 0x000fe20003f05070 */
[----:B------:R-:W-:Y:S01]  /*85d0*/  FMUL R0, R0, UR4 ;  /* 0x0000000400007c20 */ /* 0x000fe20008400000 */
[----:B------:R-:W-:Y:S02]  /*85e0*/  IMAD.MOV.U32 R5, RZ, RZ, -0x1 ;  /* 0xffffffffff057424 */ /* 0x000fe400078e00ff */
[----:B------:R-:W-:Y:S01]  /*85f0*/  ISETP.NE.AND.EX P0, PT, R29, RZ, PT, P0 ;  /* 0x000000ff1d00720c */ /* 0x000fe20003f05300 */
[----:B------:R3:W4:Y:S01]  /*8600*/  F2I.U32.TRUNC.NTZ R13, R0 ;  /* 0x00000000000d7305 */ /* 0x000722000020f000 */
[----:B------:R-:W3:Y:S01]  /*8610*/  LDC R15, c[0x0][0x148] ;  /* 0x00005200ff0f7b82 */ /* 0x000ee20000000800 */
[----:B0-----:R-:W-:-:S02]  /*8620*/  SHF.R.U64 R12, R4, R6, R3 ;  /* 0x00000006040c7219 */ /* 0x001fc40000001203 */
[----:B------:R-:W-:-:S05]  /*8630*/  SHF.R.U32.HI R3, RZ, R6, R3 ;  /* 0x00000006ff037219 */ /* 0x000fca0000011603 */
[----:B------:R-:W0:Y:S01]  /*8640*/  LDC R20, c[0x0][0x600] ;  /* 0x00018000ff147b82 */ /* 0x000e220000000800 */
[-CC-:B-1----:R-:W-:Y:S02]  /*8650*/  SHF.R.U64 R10, R12, R8.reuse, R3.reuse ;  /* 0x000000080c0a7219 */ /* 0x182fe40000001203 */
[----:B------:R-:W-:-:S05]  /*8660*/  SHF.R.U32.HI R3, RZ, R8, R3 ;  /* 0x00000008ff037219 */ /* 0x000fca0000011603 */
[----:B------:R-:W1:Y:S01]  /*8670*/  LDC R27, c[0x0][0x648] ;  /* 0x00019200ff1b7b82 */ /* 0x000e620000000800 */
[-C--:B--2---:R-:W-:Y:S02]  /*8680*/  SHF.L.U32 R4, R5, R26.reuse, RZ ;  /* 0x0000001a05047219 */ /* 0x084fe400000006ff */
[--C-:B------:R-:W-:Y:S02]  /*8690*/  SHF.R.U64 R14, R10, R26, R3.reuse ;  /* 0x0000001a0a0e7219 */ /* 0x100fe40000001203 */
[----:B------:R-:W-:Y:S02]  /*86a0*/  LOP3.LUT R25, RZ, R4, RZ, 0x33, !PT ;  /* 0x00000004ff197212 */ /* 0x000fe400078e33ff */
[-C--:B------:R-:W-:Y:S01]  /*86b0*/  SHF.R.U32.HI R5, RZ, R26.reuse, R3 ;  /* 0x0000001aff057219 */ /* 0x080fe20000011603 */
[----:B------:R-:W2:Y:S01]  /*86c0*/  LDC R30, c[0x0][0x638] ;  /* 0x00018e00ff1e7b82 */ /* 0x000ea20000000800 */
[----:B------:R-:W-:Y:S01]  /*86d0*/  SHF.L.U32 R154, R7, R26, RZ ;  /* 0x0000001a079a7219 */ /* 0x000fe200000006ff */
[----:B------:R-:W-:-:S06]  /*86e0*/  IMAD.MOV.U32 R4, RZ, RZ, R14 ;  /* 0x000000ffff047224 */ /* 0x000fcc00078e000e */
[----:B------:R-:W0:Y:S01]  /*86f0*/  LDC R31, c[0x0][0x610] ;  /* 0x00018400ff1f7b82 */ /* 0x000e220000000800 */
[----:B----4-:R-:W-:Y:S05]  /*8700*/  @!P0 BRA `(.L_x_296) ;  /* 0x0000000000288947 */ /* 0x010fea0003800000 */
        /* <DEDUP_REMOVED lines=10> */
.L_x_296:
[----:B------:R-:W-:Y:S01]  /*87b0*/  ISETP.NE.AND P0, PT, R2, 0x1, PT ;  /* 0x000000010200780c */ /* 0x000fe20003f05270 */
[----:B0-----:R-:W-:Y:S01]  /*87c0*/  VIADD R7, R20, 0xffffffff ;  /* 0xffffffff14077836 */ /* 0x001fe20000000000 */
[----:B-1-3--:R-:W-:Y:S01]  /*87d0*/  SHF.R.U64 R0, R4, R27, R5 ;  /* 0x0000001b04007219 */ /* 0x00afe20000001205 */
[----:B------:R-:W-:Y:S01]  /*87e0*/  IMAD.MOV R13, RZ, RZ, -R13 ;  /* 0x000000ffff0d7224 */ /* 0x000fe200078e0a0d */
[----:B------:R-:W-:Y:S01]  /*87f0*/  LOP3.LUT R5, R10, R25, RZ, 0xc0, !PT ;  /* 0x000000190a057212 */ /* 0x000fe200078ec0ff */
[----:B------:R-:W-:Y:S02]  /*8800*/  IMAD.MOV.U32 R4, RZ, RZ, 0x1 ;  /* 0x00000001ff047424 */ /* 0x000fe400078e00ff */
[----:B------:R-:W-:Y:S02]  /*8810*/  IMAD.MOV R3, RZ, RZ, -R0 ;  /* 0x000000ffff037224 */ /* 0x000fe400078e0a00 */
[----:B------:R-:W-:Y:S01]  /*8820*/  IMAD R154, R154, R0, R5 ;  /* 0x000000009a9a7224 */ /* 0x000fe200078e0205 */
[----:B------:R-:W-:Y:S01]  /*8830*/  LOP3.LUT R5, R12, R7, RZ, 0xc0, !PT ;  /* 0x000000070c057212 */ /* 0x000fe200078ec0ff */
[----:B--2---:R-:W-:-:S02]  /*8840*/  IMAD R0, R3, R30, R14 ;  /* 0x0000001e03007224 */ /* 0x004fc400078e020e */
[----:B------:R-:W-:Y:S02]  /*8850*/  @P0 IMAD R21, R15, R13, R24 ;  /* 0x0000000d0f150224 */ /* 0x000fe400078e0218 */
[----:B------:R-:W-:Y:S01]  /*8860*/  IMAD R3, R0, R20, R5 ;  /* 0x0000001400037224 */ /* 0x000fe200078e0205 */
[----:B------:R-:W-:Y:S01]  /*8870*/  PRMT R0, R4, 0x7610, R0 ;  /* 0x0000761004007816 */ /* 0x000fe20000000000 */
[----:B------:R-:W-:-:S05]  /*8880*/  IMAD R154, R154, R31, R21 ;  /* 0x0000001f9a9a7224 */ /* 0x000fca00078e0215 */
[----:B------:R-:W-:Y:S02]  /*8890*/  SEL R153, R3, R154, !P0 ;  /* 0x0000009a03997207 */ /* 0x000fe40004000000 */
[----:B------:R-:W-:-:S07]  /*88a0*/  SEL R154, R154, R3, !P0 ;  /* 0x000000039a9a7207 */ /* 0x000fce0004000000 */
.L_x_294:
[----:B------:R-:W-:-:S13]  /*88b0*/  LOP3.LUT P0, RZ, R0, 0xff, RZ, 0xc0, !PT ;  /* 0x000000ff00ff7812 */ /* 0x000fda000780c0ff */
[----:B------:R-:W-:Y:S05]  /*88c0*/  @P0 BRA `(.L_x_297) ;  /* 0xffffff8800cc0947 */ /* 0x000fea000383ffff */
[----:B------:R-:W-:Y:S05]  /*88d0*/  EXIT ;  /* 0x000000000000794d */ /* 0x000fea0003800000 */
.L_x_8:
        /* <DEDUP_REMOVED lines=26> */
.L_x_299:
[----:B------:R-:W0:Y:S01]  /*8a80*/  LDC.64 R28, c[0x0][0x640] ;  /* 0x00019000ff1c7b82 */ /* 0x000e220000000a00 */
[-CC-:B------:R-:W-:Y:S01]  /*8a90*/  SHF.R.U64 R22, R12, R6.reuse, R13.reuse ;  /* 0x000000060c167219 */ /* 0x180fe2000000120d */
[----:B------:R-:W-:Y:S01]  /*8aa0*/  IMAD.MOV.U32 R30, RZ, RZ, 0x1 ;  /* 0x00000001ff1e7424 */ /* 0x000fe200078e00ff */
[----:B------:R-:W-:Y:S02]  /*8ab0*/  SHF.R.U32.HI R6, RZ, R6, R13 ;  /* 0x00000006ff067219 */ /* 0x000fe4000001160d */
        /* <DEDUP_REMOVED lines=8> */
[----:B------:R-:W-:Y:S01]  /*8b40*/  IMAD.IADD R9, R9, 0x1, R11 ;  /* 0x0000000109097824 */ /* 0x000fe200078e020b */
[----:B0-----:R-:W-:-:S04]  /*8b50*/  ISETP.NE.U32.AND P0, PT, R28, RZ, PT ;  /* 0x000000ff1c00720c */ /* 0x001fc80003f05070 */
[----:B------:R-:W-:Y:S02]  /*8b60*/  ISETP.NE.AND.EX P0, PT, R29, RZ, PT, P0 ;  /* 0x000000ff1d00720c */ /* 0x000fe40003f05300 */
[----:B------:R-:W0:Y:S01]  /*8b70*/  LDC R20, c[0x0][0x600] ;  /* 0x00018000ff147b82 */ /* 0x000e220000000800 */
[-CC-:B-1----:R-:W-:Y:S01]  /*8b80*/  SHF.R.U64 R14, R8, R10.reuse, R9.reuse ;  /* 0x0000000a080e7219 */ /* 0x182fe20000001209 */
[----:B------:R-:W-:Y:S01]  /*8b90*/  IMAD.MOV.U32 R8, RZ, RZ, -0x1 ;  /* 0xffffffffff087424 */ /* 0x000fe200078e00ff */
[----:B------:R-:W-:-:S05]  /*8ba0*/  SHF.R.U32.HI R9, RZ, R10, R9 ;  /* 0x0000000aff097219 */ /* 0x000fca0000011609 */
[----:B------:R-:W1:Y:S01]  /*8bb0*/  LDC R24, c[0x0][0x648] ;  /* 0x00019200ff187b82 */ /* 0x000e620000000800 */
[-CC-:B--2---:R-:W-:Y:S02]  /*8bc0*/  SHF.R.U64 R23, R14, R12.reuse, R9.reuse ;  /* 0x0000000c0e177219 */ /* 0x184fe40000001209 */
[----:B------:R-:W-:-:S05]  /*8bd0*/  SHF.R.U32.HI R6, RZ, R12, R9 ;  /* 0x0000000cff067219 */ /* 0x000fca0000011609 */
[----:B------:R-:W2:Y:S01]  /*8be0*/  LDC R26, c[0x0][0x638] ;  /* 0x00018e00ff1a7b82 */ /* 0x000ea20000000800 */
[-C--:B---3--:R-:W-:Y:S02]  /*8bf0*/  SHF.L.U32 R8, R8, R27.reuse, RZ ;  /* 0x0000001b08087219 */ /* 0x088fe400000006ff */
[-CC-:B------:R-:W-:Y:S02]  /*8c00*/  SHF.R.U64 R25, R23, R27.reuse, R6.reuse ;  /* 0x0000001b17197219 */ /* 0x180fe40000001206 */
[----:B------:R-:W-:Y:S02]  /*8c10*/  LOP3.LUT R32, RZ, R8, RZ, 0x33, !PT ;  /* 0x00000008ff207212 */ /* 0x000fe400078e33ff */
[----:B------:R-:W-:Y:S01]  /*8c20*/  SHF.R.U32.HI R9, RZ, R27, R6 ;  /* 0x0000001bff097219 */ /* 0x000fe20000011606 */
[----:B------:R-:W3:Y:S01]  /*8c30*/  LDC R31, c[0x0][0x610] ;  /* 0x00018400ff1f7b82 */ /* 0x000ee20000000800 */
[----:B------:R-:W-:Y:S01]  /*8c40*/  IMAD.MOV.U32 R8, RZ, RZ, R25 ;  /* 0x000000ffff087224 */ /* 0x000fe200078e0019 */
[----:B------:R-:W-:Y:S06]  /*8c50*/  @!P0 BRA `(.L_x_300) ;  /* 0x0000000000288947 */ /* 0x000fec0003800000 */
        /* <DEDUP_REMOVED lines=10> */
.L_x_300:
[----:B------:R-:W-:Y:S01]  /*8d00*/  ISETP.NE.AND P0, PT, R2, 0x1, PT ;  /* 0x000000010200780c */ /* 0x000fe20003f05270 */
[----:B------:R-:W-:Y:S01]  /*8d10*/  IMAD.MOV.U32 R13, RZ, RZ, R22 ;  /* 0x000000ffff0d7224 */ /* 0x000fe200078e0016 */
[----:B-1----:R-:W-:Y:S01]  /*8d20*/  SHF.R.U64 R6, R8, R24, R9 ;  /* 0x0000001808067219 */ /* 0x002fe20000001209 */
[----:B0-----:R-:W-:Y:S01]  /*8d30*/  VIADD R9, R20, 0xffffffff ;  /* 0xffffffff14097836 */ /* 0x001fe20000000000 */
[----:B------:R-:W-:Y:S02]  /*8d40*/  SHF.L.U32 R30, R30, R27, RZ ;  /* 0x0000001b1e1e7219 */ /* 0x000fe400000006ff */
[----:B------:R-:W-:Y:S01]  /*8d50*/  LOP3.LUT R5, R23, R32, RZ, 0xc0, !PT ;  /* 0x0000002017057212 */ /* 0x000fe200078ec0ff */
[----:B------:R-:W-:-:S04]  /*8d60*/  IMAD.MOV R8, RZ, RZ, -R6 ;  /* 0x000000ffff087224 */ /* 0x000fc800078e0a06 */
[----:B------:R-:W-:Y:S01]  /*8d70*/  IMAD R6, R30, R6, R5 ;  /* 0x000000061e067224 */ /* 0x000fe200078e0205 */
[----:B------:R-:W-:Y:S01]  /*8d80*/  LOP3.LUT R5, R14, R9, RZ, 0xc0, !PT ;  /* 0x000000090e057212 */ /* 0x000fe200078ec0ff */
[----:B------:R-:W-:Y:S02]  /*8d90*/  @P0 IMAD R3, R7, R21, R4 ;  /* 0x0000001507030224 */ /* 0x000fe400078e0204 */
[----:B--2---:R-:W-:Y:S02]  /*8da0*/  IMAD R4, R8, R26, R25 ;  /* 0x0000001a08047224 */ /* 0x004fe400078e0219 */
[----:B---3--:R-:W-:Y:S02]  /*8db0*/  IMAD R3, R6, R31, R3 ;  /* 0x0000001f06037224 */ /* 0x008fe400078e0203 */
[----:B------:R-:W-:Y:S02]  /*8dc0*/  IMAD R4, R4, R20, R5 ;  /* 0x0000001404047224 */ /* 0x000fe400078e0205 */
[----:B------:R-:W-:-:S03]  /*8dd0*/  IMAD.MOV.U32 R6, RZ, RZ, 0x1 ;  /* 0x00000001ff067424 */ /* 0x000fc600078e00ff */
[----:B------:R-:W-:Y:S02]  /*8de0*/  SEL R20, R4, R3, !P0 ;  /* 0x0000000304147207 */ /* 0x000fe40004000000 */
[----:B------:R-:W-:-:S07]  /*8df0*/  SEL R11, R3, R4, !P0 ;  /* 0x00000004030b7207 */ /* 0x000fce0004000000 */
.L_x_298:
[----:B------:R-:W-:-:S08]  /*8e00*/  NOP ;  /* 0x0000000000007918 */ /* 0x000fd00000000000 */
[----:B------:R-:W0:-:S00]  /*8e10*/  USETMAXREG.DEALLOC.CTAPOOL 0x28 ;  /* 0x00000028000079c8 */ /* 0x000e0000080e0500 */
[----:B0-----:R-:W-:-:S13]  /*8e20*/  ISETP.NE.AND P0, PT, R0, RZ, PT ;  /* 0x000000ff0000720c */ /* 0x001fda0003f05270 */
[----:B------:R-:W-:Y:S05]  /*8e30*/  @P0 EXIT ;  /* 0x000000000000094d */ /* 0x000fea0003800000 */
[----:B------:R-:W-:Y:S01]  /*8e40*/  LOP3.LUT P0, RZ, R6, 0xff, RZ, 0xc0, !PT ;  /* 0x000000ff06ff7812 */ /* 0x000fe2000780c0ff */
[----:B------:R-:W-:Y:S02]  /*8e50*/  IMAD.MOV.U32 R0, RZ, RZ, 0x1 ;  /* 0x00000001ff007424 */ /* 0x000fe400078e00ff */
[----:B------:R-:W-:-:S10]  /*8e60*/  IMAD.MOV.U32 R12, RZ, RZ, RZ ;  /* 0x000000ffff0c7224 */ /* 0x000fd400078e00ff */
[----:B------:R-:W-:Y:S05]  /*8e70*/  @!P0 BRA `(.L_x_301) ;  /* 0x0000000c008c8947 */ /* 0x000fea0003800000 */
[----:B------:R-:W0:Y:S01]  /*8e80*/  LDC R0, c[0x0][0x28c] ;  /* 0x0000a300ff007b82 */ /* 0x000e220000000800 */
[----:B------:R-:W-:Y:S01]  /*8e90*/  ULDC UR5, c[0x0][0x658] ;  /* 0x0001960000057ab9 */ /* 0x000fe20000000800 */
[----:B------:R-:W-:Y:S01]  /*8ea0*/  UMOV UR11, 0xffffffff ;  /* 0xffffffff000b7882 */ /* 0x000fe20000000000 */
[----:B------:R-:W-:Y:S01]  /*8eb0*/  UMOV UR17, 0x1 ;  /* 0x0000000100117882 */ /* 0x000fe20000000000 */
[----:B------:R-:W-:Y:S01]  /*8ec0*/  USHF.L.U32 UR11, UR11, UR5, URZ ;  /* 0x000000050b0b7299 */ /* 0x000fe2000800063f */
[----:B------:R-:W-:Y:S01]  /*8ed0*/  BSSY B0, `(.L_x_301) ;  /* 0x00000dd000007945 */ /* 0x000fe20003800000 */
[----:B------:R-:W-:Y:S01]  /*8ee0*/  ULDC UR9, c[0x0][0xc] ;  /* 0x0000030000097ab9 */ /* 0x000fe20000000800 */
[----:B------:R-:W-:Y:S01]  /*8ef0*/  ULDC UR16, c[0x0][0x10] ;  /* 0x0000040000107ab9 */ /* 0x000fe20000000800 */
[----:B------:R-:W1:Y:S01]  /*8f00*/  S2UR UR8, SR_CgaCtaId ;  /* 0x00000000000879c3 */ /* 0x000e620000008800 */
[----:B------:R-:W-:Y:S01]  /*8f10*/  IMAD.MOV.U32 R10, RZ, RZ, 0x1 ;  /* 0x00000001ff0a7424 */ /* 0x000fe200078e00ff */
[----:B------:R-:W-:Y:S01]  /*8f20*/  LOP3.LUT R9, R19, 0x2, RZ, 0xfc, !PT ;  /* 0x0000000213097812 */ /* 0x000fe200078efcff */
[----:B------:R-:W-:Y:S01]  /*8f30*/  IMAD.MOV.U32 R12, RZ, RZ, RZ ;  /* 0x000000ffff0c7224 */ /* 0x000fe200078e00ff */
[----:B------:R-:W-:Y:S01]  /*8f40*/  ULDC UR4, c[0x0][0x600] ;  /* 0x0001800000047ab9 */ /* 0x000fe20000000800 */
[----:B------:R-:W-:Y:S01]  /*8f50*/  UMOV UR20, 0x11 ;  /* 0x0000001100147882 */ /* 0x000fe20000000000 */
[----:B------:R-:W-:-:S02]  /*8f60*/  UIADD3 UR4, UR4, -0x1, URZ ;  /* 0xffffffff04047890 */ /* 0x000fc4000fffe03f */
[----:B------:R-:W-:Y:S01]  /*8f70*/  USHF.L.U32 UR5, UR17, UR5, URZ ;  /* 0x0000000511057299 */ /* 0x000fe2000800063f */
[----:B------:R-:W-:Y:S01]  /*8f80*/  ULDC.64 UR30, c[0x0][0x198] ;  /* 0x00006600001e7ab9 */ /* 0x000fe20000000a00 */
[----:B0-----:R-:W-:-:S05]  /*8f90*/  VIADD R0, R0, 0x1f ;  /* 0x0000001f00007836 */ /* 0x001fca0000000000 */
[----:B------:R-:W-:Y:S01]  /*8fa0*/  SHF.R.S32.HI R3, RZ, 0x1f, R0 ;  /* 0x0000001fff037819 */ /* 0x000fe20000011400 */
[----:B-1----:R-:W-:-:S03]  /*8fb0*/  USHF.R.U32.HI UR27, URZ, 0x2, UR8 ;  /* 0x000000023f1b7899 */ /* 0x002fc60008011608 */
[----:B------:R-:W-:Y:S01]  /*8fc0*/  LEA.HI R3, R3, R0, RZ, 0x5 ;  /* 0x0000000003037211 */ /* 0x000fe200078f28ff */
[----:B------:R-:W-:Y:S01]  /*8fd0*/  ULOP3.LUT UR10, UR8, 0x3, URZ, 0xc0, !UPT ;  /* 0x00000003080a7892 */ /* 0x000fe2000f8ec03f */
[----:B------:R-:W-:Y:S01]  /*8fe0*/  IMAD.MOV.U32 R0, RZ, RZ, 0x1 ;  /* 0x00000001ff007424 */ /* 0x000fe200078e00ff */
[----:B------:R-:W-:Y:S01]  /*8ff0*/  USHF.L.U32 UR6, UR8, 0x6, URZ ;  /* 0x0000000608067899 */ /* 0x000fe2000800063f */
[----:B------:R-:W-:Y:S01]  /*9000*/  SHF.R.S32.HI R3, RZ, 0x5, R3 ;  /* 0x00000005ff037819 */ /* 0x000fe20000011403 */
[----:B------:R-:W-:Y:S02]  /*9010*/  USHF.L.U32 UR7, UR8, 0xb, URZ ;  /* 0x0000000b08077899 */ /* 0x000fe4000800063f */
[----:B------:R-:W-:Y:S02]  /*9020*/  ULOP3.LUT UR8, UR8, 0xfffffffc, URZ, 0xc0, !UPT ;  /* 0xfffffffc08087892 */ /* 0x000fe4000f8ec03f */
[----:B------:R-:W-:Y:S01]  /*9030*/  ULOP3.LUT UR13, UR7, 0x1800, URZ, 0xc0, !UPT ;  /* 0x00001800070d7892 */ /* 0x000fe2000f8ec03f */
[----:B------:R-:W-:Y:S01]  /*9040*/  VIADD R8, R3, 0x1 ;  /* 0x0000000103087836 */ /* 0x000fe20000000000 */
[----:B------:R-:W-:-:S02]  /*9050*/  ULOP3.LUT UR12, UR8, 0x1, URZ, 0xfc, !UPT ;  /* 0x00000001080c7892 */ /* 0x000fc4000f8efc3f */
[----:B------:R-:W-:Y:S02]  /*9060*/  ULOP3.LUT UR14, UR8, 0x2, URZ, 0xfc, !UPT ;  /* 0x00000002080e7892 */ /* 0x000fe4000f8efc3f */
[----:B------:R-:W-:Y:S02]  /*9070*/  UISETP.GT.U32.AND UP0, UPT, UR10, 0xffff, UPT ;  /* 0x0000ffff0a00788c */ /* 0x000fe4000bf04070 */
[----:B------:R-:W-:Y:S02]  /*9080*/  ULOP3.LUT UR7, URZ, UR11, URZ, 0x33, !UPT ;  /* 0x0000000b3f077292 */ /* 0x000fe4000f8e333f */
[----:B------:R-:W-:Y:S02]  /*9090*/  USHF.L.U32 UR11, UR17, UR8, URZ ;  /* 0x00000008110b7299 */ /* 0x000fe4000800063f */
[----:B------:R-:W-:Y:S02]  /*90a0*/  ULOP3.LUT UR15, UR8, 0x3, URZ, 0xfc, !UPT ;  /* 0x00000003080f7892 */ /* 0x000fe4000f8efc3f */
[----:B------:R-:W-:-:S02]  /*90b0*/  UIMAD.WIDE.U32 UR8, UR9, UR16, URZ ;  /* 0x00000010090872a5 */ /* 0x000fc4000f8e003f */
[----:B------:R-:W-:Y:S02]  /*90c0*/  USHF.L.U32 UR12, UR17, UR12, URZ ;  /* 0x0000000c110c7299 */ /* 0x000fe4000800063f */
[----:B------:R-:W-:Y:S02]  /*90d0*/  USHF.L.U32 UR14, UR17, UR14, URZ ;  /* 0x0000000e110e7299 */ /* 0x000fe4000800063f */
[----:B------:R-:W-:Y:S01]  /*90e0*/  USEL UR10, UR10, 0xffff, !UP0 ;  /* 0x0000ffff0a0a7887 */ /* 0x000fe2000c000000 */
[----:B------:R-:W-:Y:S01]  /*90f0*/  ULDC UR16, c[0x0][0x14] ;  /* 0x0000050000107ab9 */ /* 0x000fe20000000800 */
[----:B------:R-:W-:Y:S02]  /*9100*/  USHF.L.U32 UR15, UR17, UR15, URZ ;  /* 0x0000000f110f7299 */ /* 0x000fe4000800063f */
[----:B------:R-:W-:Y:S02]  /*9110*/  UIMAD.WIDE.U32 UR24, UR8, UR16, URZ ;  /* 0x00000010081872a5 */ /* 0x000fe4000f8e003f */
[----:B------:R-:W-:-:S02]  /*9120*/  UIMAD UR8, UR9, UR16, URZ ;  /* 0x00000010090872a4 */ /* 0x000fc4000f8e023f */
[----:B------:R-:W-:Y:S02]  /*9130*/  ULOP3.LUT UR11, UR14, UR11, UR12, 0xfe, !UPT ;  /* 0x0000000b0e0b7292 */ /* 0x000fe4000f8efe0c */
[----:B------:R-:W-:Y:S02]  /*9140*/  ULOP3.LUT UR10, UR10, 0xffff, URZ, 0xc0, !UPT ;  /* 0x0000ffff0a0a7892 */ /* 0x000fe4000f8ec03f */
[----:B------:R-:W-:Y:S02]  /*9150*/  ULEA UR28, UR27, 0x200, 0xb ;  /* 0x000002001b1c7891 */ /* 0x000fe4000f8e583f */
[----:B------:R-:W-:Y:S02]  /*9160*/  ULOP3.LUT UR6, UR6, 0xc0, URZ, 0xc0, !UPT ;  /* 0x000000c006067892 */ /* 0x000fe4000f8ec03f */
[----:B------:R-:W-:Y:S02]  /*9170*/  ULOP3.LUT UR13, UR13, 0x12200, URZ, 0xfc, !UPT ;  /* 0x000122000d0d7892 */ /* 0x000fe4000f8efc3f */
[----:B------:R-:W-:-:S02]  /*9180*/  UIADD3 UR14, UR25, UR8, URZ ;  /* 0x00000008190e7290 */ /* 0x000fc4000fffe03f */
[----:B------:R-:W-:Y:S02]  /*9190*/  ULOP3.LUT UR15, UR11, UR15, URZ, 0xfc, !UPT ;  /* 0x0000000f0b0f7292 */ /* 0x000fe4000f8efc3f */
[----:B------:R-:W-:-:S12]  /*91a0*/  USHF.L.U32 UR20, UR20, UR10, URZ ;  /* 0x0000000a14147299 */ /* 0x000fd8000800063f */
.L_x_312:
[----:B------:R-:W-:-:S03]  /*91b0*/  UMOV UR8, 0xffffffff ;  /* 0xffffffff00087882 */ /* 0x000fc60000000000 */
[----:B------:R-:W-:Y:S05]  /*91c0*/  BRA.DIV UR8, `(.L_x_302) ;  /* 0x0000001608987947 */ /* 0x000fea000b800000 */
[----:B------:R-:W-:-:S13]  /*91d0*/  ELECT P6, URZ, PT ;  /* 0x00000000003f782f */ /* 0x000fda00038c0000 */
.L_x_337:
[----:B------:R-:W0:Y:S01]  /*91e0*/  LDC R4, c[0x0][0x28c] ;  /* 0x0000a300ff047b82 */ /* 0x000e220000000800 */
[----:B------:R-:W-:Y:S01]  /*91f0*/  BSSY B1, `(.L_x_303) ;  /* 0x0000039000017945 */ /* 0x000fe20003800000 */
[----:B0-----:R-:W-:-:S13]  /*9200*/  ISETP.LT.OR P6, PT, R4, 0x1, !P6 ;  /* 0x000000010400780c */ /* 0x001fda00077c1670 */
[----:B------:R-:W-:Y:S05]  /*9210*/  @P6 BRA `(.L_x_304) ;  /* 0x0000000000d86947 */ /* 0x000fea0003800000 */
[----:B------:R-:W-:Y:S01]  /*9220*/  LEA R11, R11, UR27, 0x1 ;  /* 0x0000001b0b0b7c11 */ /* 0x000fe2000f8e08ff */
[----:B------:R-:W-:Y:S01]  /*9230*/  IMAD.MOV.U32 R22, RZ, RZ, RZ ;  /* 0x000000ffff167224 */ /* 0x000fe200078e00ff */
[----:B------:R-:W-:Y:S01]  /*9240*/  LEA R20, R20, UR6, 0x8 ;  /* 0x0000000614147c11 */ /* 0x000fe2000f8e40ff */
[----:B------:R-:W-:Y:S02]  /*9250*/  IMAD.MOV.U32 R4, RZ, RZ, R8 ;  /* 0x000000ffff047224 */ /* 0x000fe400078e0008 */
[----:B------:R-:W-:Y:S02]  /*9260*/  IMAD.MOV.U32 R5, RZ, RZ, R0 ;  /* 0x000000ffff057224 */ /* 0x000fe400078e0000 */
[----:B------:R-:W-:Y:S02]  /*9270*/  IMAD.MOV.U32 R6, RZ, RZ, R12 ;  /* 0x000000ffff067224 */ /* 0x000fe400078e000c */
[----:B------:R-:W-:-:S07]  /*9280*/  IMAD.SHL.U32 R15, R11, 0x40, RZ ;  /* 0x000000400b0f7824 */ /* 0x000fce00078e00ff */
.L_x_307:
[----:B------:R-:W0:Y:S01]  /*9290*/  S2R R14, SR_CgaCtaId ;  /* 0x00000000000e7919 */ /* 0x000e220000008800 */
[----:B------:R-:W-:Y:S02]  /*92a0*/  MOV R7, 0x400 ;  /* 0x0000040000077802 */ /* 0x000fe40000000f00 */
[----:B------:R-:W-:-:S13]  /*92b0*/  LOP3.LUT P1, RZ, R18, 0x7f, RZ, 0xc0, !PT ;  /* 0x0000007f12ff7812 */ /* 0x000fda000782c0ff */
[----:B------:R-:W1:Y:S01]  /*92c0*/  @!P1 LDC R11, c[0x0][0x500] ;  /* 0x00014000ff0b9b82 */ /* 0x000e620000000800 */
[----:B0-----:R-:W-:Y:S02]  /*92d0*/  LEA R21, R14, R7, 0x18 ;  /* 0x000000070e157211 */ /* 0x001fe400078ec0ff */
[----:B------:R-:W-:-:S03]  /*92e0*/  SHF.L.U32 R7, R5, 0x1f, RZ ;  /* 0x0000001f05077819 */ /* 0x000fc600000006ff */
[----:B------:R-:W-:-:S04]  /*92f0*/  IMAD R14, R6, 0x8, R21 ;  /* 0x00000008060e7824 */ /* 0x000fc800078e0215 */
[----:B------:R-:W0:Y:S02]  /*9300*/  SYNCS.PHASECHK.TRANS64.TRYWAIT P0, [R14+URZ+0x90], R7 ;  /* 0x000090070e0075a7 */ /* 0x000e24000800017f */
[----:B01----:R-:W-:Y:S05]  /*9310*/  @!P0 BRA `(.L_x_305) ;  /* 0x0000001400648947 */ /* 0x003fea0003800000 */
.L_x_338:
[----:B0-----:R-:W-:Y:S01]  /*9320*/  PRMT R7, R9, 0x9910, RZ ;  /* 0x0000991009077816 */ /* 0x001fe200000000ff */
[----:B------:R0:W-:Y:S03]  /*9330*/  @!P1 SYNCS.ARRIVE.TRANS64 RZ, [R14+URZ], R11 ;  /* 0x0000000b0eff99a7 */ /* 0x0001e6000800003f */
[----:B------:R-:W-:-:S13]  /*9340*/  ISETP.NE.AND P0, PT, R7, 0x2, PT ;  /* 0x000000020700780c */ /* 0x000fda0003f05270 */
[----:B0-----:R-:W-:Y:S05]  /*9350*/  @P0 BRA `(.L_x_306) ;  /* 0x0000000000040947 */ /* 0x001fea0003800000 */
[----:B------:R-:W-:Y:S01]  /*9360*/  BPT.TRAP 0x1 ;  /* 0x000000040000795c */ /* 0x000fe20000300000 */
.L_x_306:
[----:B------:R-:W-:Y:S01]  /*9370*/  R2UR UR11, R6 ;  /* 0x00000000060b72ca */ /* 0x000fe200000e0000 */
[----:B------:R-:W-:Y:S01]  /*9380*/  VIADD R4, R4, 0xffffffff ;  /* 0xffffffff04047836 */ /* 0x000fe20000000000 */
[----:B------:R-:W-:Y:S01]  /*9390*/  R2UR UR22, R21 ;  /* 0x00000000151672ca */ /* 0x000fe200000e0000 */
[----:B------:R-:W-:Y:S01]  /*93a0*/  UIADD3 UR16, UP0, UR30, 0xf0, URZ ;  /* 0x000000f01e107890 */ /* 0x000fe2000ff1e03f */
[----:B------:R-:W-:Y:S01]  /*93b0*/  R2UR UR23, R15 ;  /* 0x000000000f1772ca */ /* 0x000fe200000e0000 */
[----:B------:R-:W-:Y:S01]  /*93c0*/  UIADD3 UR32, UP1, UR30, 0x1f0, URZ ;  /* 0x000001f01e207890 */ /* 0x000fe2000ff3e03f */
[----:B------:R-:W-:Y:S01]  /*93d0*/  R2UR UR9, R14 ;  /* 0x000000000e0972ca */ /* 0x000fe200000e0000 */
[----:B------:R-:W-:Y:S01]  /*93e0*/  UIADD3.X UR17, URZ, UR31, URZ, UP0, !UPT ;  /* 0x0000001f3f117290 */ /* 0x000fe200087fe43f */
[----:B------:R-:W-:Y:S01]  /*93f0*/  R2UR UR10, R22 ;  /* 0x00000000160a72ca */ /* 0x000fe200000e0000 */
[----:B------:R-:W-:Y:S01]  /*9400*/  UPRMT UR21, URZ, 0x5410, UR20 ;  /* 0x000054103f157896 */ /* 0x000fe20008000014 */
[----:B------:R-:W-:Y:S01]  /*9410*/  R2UR UR12, R13 ;  /* 0x000000000d0c72ca */ /* 0x000fe200000e0000 */
[----:B------:R-:W-:Y:S01]  /*9420*/  VIADD R6, R6, 0x1 ;  /* 0x0000000106067836 */ /* 0x000fe20000000000 */
[----:B------:R-:W-:Y:S01]  /*9430*/  R2UR UR26, R20 ;  /* 0x00000000141a72ca */ /* 0x000fe200000e0000 */
[----:B------:R-:W-:Y:S01]  /*9440*/  ULEA UR8, UR11, UR28, 0xc ;  /* 0x0000001c0b087291 */ /* 0x000fe2000f8e603f */
[----:B------:R-:W-:Y:S01]  /*9450*/  ISETP.GT.AND P1, PT, R4, 0x1, PT ;  /* 0x000000010400780c */ /* 0x000fe20003f24270 */
[----:B------:R-:W-:Y:S01]  /*9460*/  ULEA UR11, UR11, UR13, 0xd ;  /* 0x0000000d0b0b7291 */ /* 0x000fe2000f8e683f */
[----:B------:R-:W-:Y:S01]  /*9470*/  ISETP.NE.AND P0, PT, R6, 0x12, PT ;  /* 0x000000120600780c */ /* 0x000fe20003f05270 */
[----:B------:R-:W-:Y:S01]  /*9480*/  UIADD3 UR8, UR22, UR8, URZ ;  /* 0x0000000816087290 */ /* 0x000fe2000fffe03f */
[----:B------:R-:W-:Y:S01]  /*9490*/  VIADD R22, R22, 0x20 ;  /* 0x0000002016167836 */ /* 0x000fe20000000000 */
[----:B------:R-:W-:Y:S01]  /*94a0*/  UIADD3 UR22, UR22, UR11, URZ ;  /* 0x0000000b16167290 */ /* 0x000fe2000fffe03f */
[----:B------:R-:W-:Y:S01]  /*94b0*/  SEL R14, RZ, 0x1, P0 ;  /* 0x00000001ff0e7807 */ /* 0x000fe20000000000 */
[----:B------:R-:W-:Y:S01]  /*94c0*/  UPRMT UR29, URZ, 0x5410, UR15 ;  /* 0x000054103f1d7896 */ /* 0x000fe2000800000f */
[----:B------:R-:W-:Y:S01]  /*94d0*/  SEL R6, R6, RZ, P0 ;  /* 0x000000ff06067207 */ /* 0x000fe20000000000 */
[----:B------:R-:W-:Y:S01]  /*94e0*/  UIADD3.X UR33, URZ, UR31, URZ, UP1, !UPT ;  /* 0x0000001f3f217290 */ /* 0x000fe20008ffe43f */
[----:B------:R-:W-:Y:S01]  /*94f0*/  LOP3.LUT R5, R5, R14, RZ, 0x3c, !PT ;  /* 0x0000000e05057212 */ /* 0x000fe200078e3cff */
[----:B------:R-:W-:Y:S01]  /*9500*/  UMOV UR18, 0x0 ;  /* 0x0000000000127882 */ /* 0x000fe20000000000 */
[----:B------:R-:W-:Y:S01]  /*9510*/  UMOV UR19, 0x10000000 ;  /* 0x1000000000137882 */ /* 0x000fe20000000000 */
[----:B------:R-:W-:-:S02]  /*9520*/  UMOV UR11, UR23 ;  /* 0x00000017000b7c82 */ /* 0x000fc40008000000 */
[----:B------:R0:W-:Y:S02]  /*9530*/  UTMALDG.3D.MULTICAST [UR8], [UR16], UR21, desc[UR18] ;  /* 0x00001208100073b4 */ /* 0x0001e40008011815 */
[----:B0-----:R-:W-:Y:S01]  /*9540*/  UMOV UR8, UR22 ;  /* 0x0000001600087c82 */ /* 0x001fe20008000000 */
[----:B------:R-:W-:Y:S02]  /*9550*/  UMOV UR11, UR26 ;  /* 0x0000001a000b7c82 */ /* 0x000fe40008000000 */
[----:B------:R0:W-:Y:S02]  /*9560*/  UTMALDG.3D.MULTICAST [UR8], [UR32], UR29, desc[UR18] ;  /* 0x00001208200073b4 */ /* 0x0001e4000801181d */
[----:B0-----:R-:W-:Y:S05]  /*9570*/  @P1 BRA `(.L_x_307) ;  /* 0xfffffffc00441947 */ /* 0x001fea000383ffff */
.L_x_304:
[----:B------:R-:W-:Y:S05]  /*9580*/  BSYNC B1 ;  /* 0x0000000000017941 */ /* 0x000fea0003800000 */
.L_x_303:
[----:B------:R-:W-:Y:S01]  /*9590*/  LOP3.LUT P1, RZ, R10, 0xff, RZ, 0xc0, !PT ;  /* 0x000000ff0aff7812 */ /* 0x000fe2000782c0ff */
[C---:B------:R-:W-:Y:S01]  /*95a0*/  IMAD.IADD R12, R3.reuse, 0x1, R12 ;  /* 0x00000001030c7824 */ /* 0x040fe200078e020c */
[----:B------:R-:W-:Y:S01]  /*95b0*/  ULDC.64 UR8, c[0x0][0x650] ;  /* 0x0001940000087ab9 */ /* 0x000fe20000000a00 */
[C---:B------:R-:W-:Y:S01]  /*95c0*/  ISETP.GE.U32.AND P2, PT, R3.reuse, 0x12, PT ;  /* 0x000000120300780c */ /* 0x040fe20003f46070 */
[----:B------:R-:W-:Y:S01]  /*95d0*/  BSSY B1, `(.L_x_308) ;  /* 0x000006a000017945 */ /* 0x000fe20003800000 */
[----:B------:R-:W-:Y:S01]  /*95e0*/  IMAD.MOV.U32 R11, RZ, RZ, -0x1 ;  /* 0xffffffffff0b7424 */ /* 0x000fe200078e00ff */
[----:B------:R-:W-:Y:S01]  /*95f0*/  ISETP.GT.U32.AND P0, PT, R12, 0x11, PT ;  /* 0x000000110c00780c */ /* 0x000fe20003f04070 */
[----:B------:R-:W-:Y:S01]  /*9600*/  IMAD.MOV.U32 R20, RZ, RZ, -0x1 ;  /* 0xffffffffff147424 */ /* 0x000fe200078e00ff */
[----:B------:R-:W-:Y:S01]  /*9610*/  PRMT R10, RZ, 0x7610, R10 ;  /* 0x00007610ff0a7816 */ /* 0x000fe2000000000a */
[----:B------:R-:W-:Y:S01]  /*9620*/  IMAD.MOV.U32 R13, RZ, RZ, -0x1 ;  /* 0xffffffffff0d7424 */ /* 0x000fe200078e00ff */
[----:B------:R-:W-:-:S03]  /*9630*/  ISETP.LT.U32.AND P0, PT, R3, 0x12, P0 ;  /* 0x000000120300780c */ /* 0x000fc60000701070 */
[----:B------:R-:W0:Y:S01]  /*9640*/  @P1 S2R R5, SR_CgaCtaId ;  /* 0x0000000000051919 */ /* 0x000e220000008800 */
[----:B------:R-:W-:-:S04]  /*9650*/  @P1 MOV R4, 0x400 ;  /* 0x0000040000041802 */ /* 0x000fc80000000f00 */
[----:B0-----:R-:W-:Y:S01]  /*9660*/  @P1 LEA R6, R5, R4, 0x18 ;  /* 0x0000000405061211 */ /* 0x001fe200078ec0ff */
[----:B------:R-:W-:-:S03]  /*9670*/  IMAD.WIDE.U32 R4, R12, 0x38e38e39, RZ ;  /* 0x38e38e390c047825 */ /* 0x000fc600078e00ff */
[----:B------:R0:W-:Y:S01]  /*9680*/  @P1 SYNCS.ARRIVE.TRANS64.A1T0 RZ, [R6+URZ+0x138], RZ ;  /* 0x000138ff06ff19a7 */ /* 0x0001e2000810003f */
[----:B------:R-:W-:Y:S02]  /*9690*/  IADD3 R16, P1, R16, UR24, RZ ;  /* 0x0000001810107c10 */ /* 0x000fe4000ff3e0ff */
[----:B------:R-:W-:Y:S02]  /*96a0*/  SHF.R.U32.HI R7, RZ, 0x2, R5 ;  /* 0x00000002ff077819 */ /* 0x000fe40000011605 */
[----:B------:R-:W-:Y:S02]  /*96b0*/  SEL R5, RZ, 0x1, !P0 ;  /* 0x00000001ff057807 */ /* 0x000fe40004000000 */
[----:B------:R-:W-:Y:S01]  /*96c0*/  IADD3.X R17, R17, UR14, RZ, P1, !PT ;  /* 0x0000000e11117c10 */ /* 0x000fe20008ffe4ff */
[----:B------:R-:W-:Y:S01]  /*96d0*/  IMAD R12, R7, -0x12, R12 ;  /* 0xffffffee070c7824 */ /* 0x000fe200078e020c */
[----:B------:R-:W-:Y:S02]  /*96e0*/  ISETP.GE.U32.AND P0, PT, R16, UR8, PT ;  /* 0x0000000810007c0c */ /* 0x000fe4000bf06070 */
[----:B------:R-:W-:-:S02]  /*96f0*/  LOP3.LUT R0, R0, R5, RZ, 0x3c, !PT ;  /* 0x0000000500007212 */ /* 0x000fc400078e3cff */
[----:B------:R-:W-:Y:S02]  /*9700*/  ISETP.GE.U32.AND.EX P0, PT, R17, UR9, PT, P0 ;  /* 0x0000000911007c0c */ /* 0x000fe4000bf06100 */
[----:B------:R-:W-:Y:S02]  /*9710*/  @P2 LOP3.LUT R0, R0, 0x1, R7, 0x78, !PT ;  /* 0x0000000100002812 */ /* 0x000fe400078e7807 */
[----:B------:R-:W-:-:S09]  /*9720*/  PRMT R4, RZ, 0x7610, R4 ;  /* 0x00007610ff047816 */ /* 0x000fd20000000004 */
[----:B0-----:R-:W-:Y:S05]  /*9730*/  @P0 BRA `(.L_x_309) ;  /* 0x00000004004c0947 */ /* 0x001fea0003800000 */
[----:B------:R-:W0:Y:S01]  /*9740*/  S2R R14, SR_CTAID.X ;  /* 0x00000000000e7919 */ /* 0x000e220000002500 */
[----:B------:R-:W-:Y:S01]  /*9750*/  ULDC.64 UR8, c[0x0][0x628] ;  /* 0x00018a0000087ab9 */ /* 0x000fe20000000a00 */
[----:B------:R-:W1:Y:S01]  /*9760*/  LDC R15, c[0x0][0x144] ;  /* 0x00005100ff0f7b82 */ /* 0x000e620000000800 */
[----:B------:R-:W-:Y:S01]  /*9770*/  ISETP.NE.U32.AND P0, PT, RZ, UR8, PT ;  /* 0x00000008ff007c0c */ /* 0x000fe2000bf05070 */
[----:B------:R-:W2:Y:S01]  /*9780*/  S2R R11, SR_CTAID.Y ;  /* 0x00000000000b7919 */ /* 0x000ea20000002600 */
[----:B------:R-:W-:Y:S01]  /*9790*/  ULDC UR10, c[0x0][0x150] ;  /* 0x00005400000a7ab9 */ /* 0x000fe20000000800 */
[----:B------:R-:W-:Y:S01]  /*97a0*/  ULDC UR11, c[0x0][0x630] ;  /* 0x00018c00000b7ab9 */ /* 0x000fe20000000800 */
[----:B------:R-:W-:Y:S01]  /*97b0*/  ISETP.NE.AND.EX P0, PT, RZ, UR9, PT, P0 ;  /* 0x00000009ff007c0c */ /* 0x000fe2000bf05300 */
[----:B------:R-:W-:Y:S01]  /*97c0*/  IMAD.MOV.U32 R4, RZ, RZ, R16 ;  /* 0x000000ffff047224 */ /* 0x000fe200078e0010 */
[----:B0-----:R-:W-:-:S05]  /*97d0*/  I2FP.F32.U32 R5, R14 ;  /* 0x0000000e00057245 */ /* 0x001fca0000201000 */
[----:B------:R-:W-:Y:S01]  /*97e0*/  FMUL R20, R5, UR10 ;  /* 0x0000000a05147c20 */ /* 0x000fe20008400000 */
[----:B------:R-:W-:-:S05]  /*97f0*/  IMAD.MOV.U32 R5, RZ, RZ, R17 ;  /* 0x000000ffff057224 */ /* 0x000fca00078e0011 */
[----:B--2---:R-:W-:Y:S05]  /*9800*/  @!P0 BRA `(.L_x_310) ;  /* 0x0000000000288947 */ /* 0x004fea0003800000 */
[----:B------:R-:W-:Y:S02]  /*9810*/  ULDC UR10, c[0x0][0x634] ;  /* 0x00018d00000a7ab9 */ /* 0x000fe40000000800 */
[----:B------:R-:W-:-:S05]  /*9820*/  IADD3 R5, P0, R16, UR10, RZ ;  /* 0x0000000a10057c10 */ /* 0x000fca000ff1e0ff */
[----:B------:R-:W-:-:S04]  /*9830*/  IMAD.X R13, RZ, RZ, R17, P0 ;  /* 0x000000ffff0d7224 */ /* 0x000fc800000e0611 */
[----:B------:R-:W-:-:S04]  /*9840*/  IMAD.WIDE.U32 R6, R13, UR8, RZ ;  /* 0x000000080d067c25 */ /* 0x000fc8000f8e00ff */
[----:B------:R-:W-:-:S04]  /*9850*/  IMAD.WIDE.U32 R6, P0, R5, UR9, R6 ;  /* 0x0000000905067c25 */ /* 0x000fc8000f800006 */
[----:B------:R-:W-:-:S04]  /*9860*/  IMAD.WIDE.U32 R4, R5, UR8, RZ ;  /* 0x0000000805047c25 */ /* 0x000fc8000f8e00ff */
[----:B------:R-:W-:Y:S01]  /*9870*/  IMAD.MOV.U32 R4, RZ, RZ, R7 ;  /* 0x000000ffff047224 */ /* 0x000fe200078e0007 */
[----:B------:R-:W-:Y:S01]  /*9880*/  IADD3 RZ, P1, R5, R6, RZ ;  /* 0x0000000605ff7210 */ /* 0x000fe20007f3e0ff */
[----:B------:R-:W-:-:S04]  /*9890*/  IMAD.X R5, RZ, RZ, RZ, P0 ;  /* 0x000000ffff057224 */ /* 0x000fc800000e06ff */
[----:B------:R-:W-:-:S08]  /*98a0*/  IMAD.WIDE.U32.X R4, R13, UR9, R4, P1 ;  /* 0x000000090d047c25 */ /* 0x000fd000088e0404 */
.L_x_310:
[--C-:B------:R-:W-:Y:S01]  /*98b0*/  SHF.R.U64 R13, R4, UR11, R5.reuse ;  /* 0x0000000b040d7c19 */ /* 0x100fe20008001205 */
[----:B------:R-:W0:Y:S01]  /*98c0*/  F2I.U32.TRUNC.NTZ R20, R20 ;  /* 0x0000001400147305 */ /* 0x000e22000020f000 */
[----:B------:R-:W-:Y:S01]  /*98d0*/  SHF.R.U32.HI R4, RZ, UR11, R5 ;  /* 0x0000000bff047c19 */ /* 0x000fe20008011605 */
[----:B------:R-:W-:Y:S01]  /*98e0*/  ULDC.64 UR8, c[0x0][0x620] ;  /* 0x0001880000087ab9 */ /* 0x000fe20000000a00 */
[----:B------:R-:W-:Y:S01]  /*98f0*/  IADD3 R7, P0, RZ, -R13, RZ ;  /* 0x8000000dff077210 */ /* 0x000fe20007f1e0ff */
[----:B------:R-:W-:Y:S01]  /*9900*/  ULDC.64 UR10, c[0x0][0x640] ;  /* 0x00019000000a7ab9 */ /* 0x000fe20000000a00 */
[----:B------:R-:W2:Y:S03]  /*9910*/  LDC R22, c[0x0][0x148] ;  /* 0x00005200ff167b82 */ /* 0x000ea60000000800 */
[----:B------:R-:W-:Y:S01]  /*9920*/  IMAD.X R4, RZ, RZ, ~R4, P0 ;  /* 0x000000ffff047224 */ /* 0x000fe200000e0e04 */
[----:B------:R-:W-:-:S03]  /*9930*/  ISETP.NE.U32.AND P0, PT, RZ, UR10, PT ;  /* 0x0000000aff007c0c */ /* 0x000fc6000bf05070 */
[----:B------:R-:W-:Y:S01]  /*9940*/  IMAD R6, R4, UR8, RZ ;  /* 0x0000000804067c24 */ /* 0x000fe2000f8e02ff */
[----:B------:R-:W-:Y:S01]  /*9950*/  ISETP.NE.AND.EX P0, PT, RZ, UR11, PT, P0 ;  /* 0x0000000bff007c0c */ /* 0x000fe2000bf05300 */
[----:B------:R-:W-:Y:S01]  /*9960*/  IMAD.WIDE.U32 R4, R7, UR8, R16 ;  /* 0x0000000807047c25 */ /* 0x000fe2000f8e0010 */
[----:B------:R-:W-:-:S03]  /*9970*/  ULDC UR8, c[0x0][0x618] ;  /* 0x0001860000087ab9 */ /* 0x000fc60000000800 */
[----:B------:R-:W-:Y:S01]  /*9980*/  IMAD R7, R7, UR9, R6 ;  /* 0x0000000907077c24 */ /* 0x000fe2000f8e0206 */
[----:B------:R-:W-:Y:S01]  /*9990*/  ULDC UR9, c[0x0][0x154] ;  /* 0x0000550000097ab9 */ /* 0x000fe20000000800 */
[----:B0-----:R-:W-:Y:S02]  /*99a0*/  IMAD.MOV R6, RZ, RZ, -R20 ;  /* 0x000000ffff067224 */ /* 0x001fe400078e0a14 */
[----:B------:R-:W-:Y:S02]  /*99b0*/  IMAD.IADD R5, R5, 0x1, R7 ;  /* 0x0000000105057824 */ /* 0x000fe400078e0207 */
[----:B-1----:R-:W-:Y:S01]  /*99c0*/  IMAD R14, R15, R6, R14 ;  /* 0x000000060f0e7224 */ /* 0x002fe200078e020e */
[----:B------:R-:W-:Y:S02]  /*99d0*/  I2FP.F32.U32 R6, R11 ;  /* 0x0000000b00067245 */ /* 0x000fe40000201000 */
[--C-:B------:R-:W-:Y:S02]  /*99e0*/  SHF.R.U64 R15, R4, UR8, R5.reuse ;  /* 0x00000008040f7c19 */ /* 0x100fe40008001205 */
[----:B------:R-:W-:Y:S01]  /*99f0*/  SHF.R.U32.HI R4, RZ, UR8, R5 ;  /* 0x00000008ff047c19 */ /* 0x000fe20008011605 */
[----:B------:R-:W-:Y:S01]  /*9a00*/  FMUL R6, R6, UR9 ;  /* 0x0000000906067c20 */ /* 0x000fe20008400000 */
[----:B------:R-:W-:-:S02]  /*9a10*/  ULDC UR8, c[0x0][0x608] ;  /* 0x0001820000087ab9 */ /* 0x000fc40000000800 */
[--C-:B------:R-:W-:Y:S01]  /*9a20*/  SHF.R.U64 R21, R15, UR8, R4.reuse ;  /* 0x000000080f157c19 */ /* 0x100fe20008001204 */
[----:B------:R0:W1:Y:S01]  /*9a30*/  F2I.U32.TRUNC.NTZ R24, R6 ;  /* 0x0000000600187305 */ /* 0x000062000020f000 */
[----:B------:R-:W-:Y:S01]  /*9a40*/  SHF.R.U32.HI R4, RZ, UR8, R4 ;  /* 0x00000008ff047c19 */ /* 0x000fe20008011604 */
[----:B------:R-:W-:-:S03]  /*9a50*/  ULDC UR8, c[0x0][0x658] ;  /* 0x0001960000087ab9 */ /* 0x000fc60000000800 */
[--C-:B------:R-:W-:Y:S02]  /*9a60*/  SHF.R.U64 R20, R21, UR8, R4.reuse ;  /* 0x0000000815147c19 */ /* 0x100fe40008001204 */
[----:B------:R-:W-:-:S03]  /*9a70*/  SHF.R.U32.HI R23, RZ, UR8, R4 ;  /* 0x00000008ff177c19 */ /* 0x000fc60008011604 */
[----:B------:R-:W-:Y:S02]  /*9a80*/  IMAD.MOV.U32 R4, RZ, RZ, R20 ;  /* 0x000000ffff047224 */ /* 0x000fe400078e0014 */
[----:B------:R-:W-:Y:S01]  /*9a90*/  IMAD.MOV.U32 R5, RZ, RZ, R23 ;  /* 0x000000ffff057224 */ /* 0x000fe200078e0017 */
[----:B0-----:R-:W-:Y:S06]  /*9aa0*/  @!P0 BRA `(.L_x_311) ;  /* 0x0000000000288947 */ /* 0x001fec0003800000 */
        /* <DEDUP_REMOVED lines=10> */
.L_x_311:
[----:B------:R-:W-:Y:S01]  /*9b50*/  ISETP.NE.AND P0, PT, R2, 0x1, PT ;  /* 0x000000010200780c */ /* 0x000fe20003f05270 */
[----:B------:R-:W-:Y:S01]  /*9b60*/  ULDC UR8, c[0x0][0x648] ;  /* 0x0001920000087ab9 */ /* 0x000fe20000000800 */
[----:B-1----:R-:W-:Y:S01]  /*9b70*/  IMAD.MOV R24, RZ, RZ, -R24 ;  /* 0x000000ffff187224 */ /* 0x002fe200078e0a18 */
[----:B------:R-:W-:Y:S01]  /*9b80*/  SHF.R.U64 R4, R4, UR8, R5 ;  /* 0x0000000804047c19 */ /* 0x000fe20008001205 */
[----:B------:R-:W-:Y:S01]  /*9b90*/  ULDC UR8, c[0x0][0x638] ;  /* 0x00018e0000087ab9 */ /* 0x000fe20000000800 */
[----:B------:R-:W-:Y:S01]  /*9ba0*/  LOP3.LUT R21, R21, UR7, RZ, 0xc0, !PT ;  /* 0x0000000715157c12 */ /* 0x000fe2000f8ec0ff */
[----:B------:R-:W-:Y:S02]  /*9bb0*/  ULDC UR9, c[0x0][0x610] ;  /* 0x0001840000097ab9 */ /* 0x000fe40000000800 */
[----:B------:R-:W-:Y:S02]  /*9bc0*/  IMAD.MOV R5, RZ, RZ, -R4 ;  /* 0x000000ffff057224 */ /* 0x000fe400078e0a04 */
[----:B------:R-:W-:-:S02]  /*9bd0*/  IMAD R21, R4, UR5, R21 ;  /* 0x0000000504157c24 */ /* 0x000fc4000f8e0215 */
[----:B------:R-:W-:Y:S01]  /*9be0*/  IMAD R20, R5, UR8, R20 ;  /* 0x0000000805147c24 */ /* 0x000fe2000f8e0214 */
[----:B------:R-:W-:Y:S01]  /*9bf0*/  ULDC UR8, c[0x0][0x600] ;  /* 0x0001800000087ab9 */ /* 0x000fe20000000800 */
[----:B--2---:R-:W-:Y:S01]  /*9c00*/  @P0 IMAD R14, R22, R24, R11 ;  /* 0x00000018160e0224 */ /* 0x004fe200078e020b */
[----:B------:R-:W-:Y:S01]  /*9c10*/  LOP3.LUT R11, R15, UR4, RZ, 0xc0, !PT ;  /* 0x000000040f0b7c12 */ /* 0x000fe2000f8ec0ff */
[----:B------:R-:W-:Y:S02]  /*9c20*/  IMAD.MOV.U32 R4, RZ, RZ, 0x1 ;  /* 0x00000001ff047424 */ /* 0x000fe400078e00ff */
[----:B------:R-:W-:Y:S02]  /*9c30*/  IMAD R14, R21, UR9, R14 ;  /* 0x00000009150e7c24 */ /* 0x000fe4000f8e020e */
[----:B------:R-:W-:-:S05]  /*9c40*/  IMAD R11, R20, UR8, R11 ;  /* 0x00000008140b7c24 */ /* 0x000fca000f8e020b */
[----:B------:R-:W-:Y:S02]  /*9c50*/  SEL R20, R11, R14, !P0 ;  /* 0x0000000e0b147207 */ /* 0x000fe40004000000 */
[----:B------:R-:W-:-:S07]  /*9c60*/  SEL R11, R14, R11, !P0 ;  /* 0x0000000b0e0b7207 */ /* 0x000fce0004000000 */
.L_x_309:
[----:B------:R-:W-:Y:S05]  /*9c70*/  BSYNC B1 ;  /* 0x0000000000017941 */ /* 0x000fea0003800000 */
.L_x_308:
[----:B------:R-:W-:-:S13]  /*9c80*/  LOP3.LUT P0, RZ, R4, 0xff, RZ, 0xc0, !PT ;  /* 0x000000ff04ff7812 */ /* 0x000fda000780c0ff */
[----:B------:R-:W-:Y:S05]  /*9c90*/  @P0 BRA `(.L_x_312) ;  /* 0xfffffff400440947 */ /* 0x000fea000383ffff */
[----:B------:R-:W-:Y:S05]  /*9ca0*/  BSYNC B0 ;  /* 0x0000000000007941 */ /* 0x000fea0003800000 */
.L_x_301:
[----:B------:R-:W-:-:S03]  /*9cb0*/  UMOV UR8, 0xffffffff ;  /* 0xffffffff00087882 */ /* 0x000fc60000000000 */
[----:B------:R-:W-:Y:S05]  /*9cc0*/  BRA.DIV UR8, `(.L_x_313) ;  /* 0x0000000e080c7947 */ /* 0x000fea000b800000 */
[----:B------:R-:W-:-:S13]  /*9cd0*/  ELECT P6, URZ, PT ;  /* 0x00000000003f782f */ /* 0x000fda00038c0000 */
.L_x_341:
[----:B------:R-:W-:Y:S04]  /*9ce0*/  BSSY B0, `(.L_x_314) ;  /* 0x00000a9000007945 */ /* 0x000fe80003800000 */
[----:B------:R-:W-:Y:S05]  /*9cf0*/  @!P6 BRA `(.L_x_315) ;  /* 0x00000008009ce947 */ /* 0x000fea0003800000 */
[----:B------:R-:W-:-:S04]  /*9d00*/  LOP3.LUT R19, R19, 0x2, RZ, 0xfc, !PT ;  /* 0x0000000213137812 */ /* 0x000fc800078efcff */
[----:B------:R-:W-:-:S13]  /*9d10*/  ISETP.NE.AND P0, PT, R19, 0x3, PT ;  /* 0x000000031300780c */ /* 0x000fda0003f05270 */
[----:B------:R-:W-:Y:S05]  /*9d20*/  @!P0 BRA `(.L_x_316) ;  /* 0x0000000000048947 */ /* 0x000fea0003800000 */
[----:B------:R-:W-:Y:S01]  /*9d30*/  BPT.TRAP 0x1 ;  /* 0x000000040000795c */ /* 0x000fe20000300000 */
.L_x_316:
[----:B------:R-:W0:Y:S01]  /*9d40*/  S2R R3, SR_CgaCtaId ;  /* 0x0000000000037919 */ /* 0x000e220000008800 */
[----:B------:R-:W-:-:S04]  /*9d50*/  MOV R2, 0x400 ;  /* 0x0000040000027802 */ /* 0x000fc80000000f00 */
[----:B0-----:R-:W-:Y:S02]  /*9d60*/  LEA R3, R3, R2, 0x18 ;  /* 0x0000000203037211 */ /* 0x001fe400078ec0ff */
[----:B------:R-:W-:-:S03]  /*9d70*/  SHF.L.U32 R2, R0, 0x1f, RZ ;  /* 0x0000001f00027819 */ /* 0x000fc600000006ff */
[----:B------:R-:W-:-:S04]  /*9d80*/  VIADD R3, R3, 0x90 ;  /* 0x0000009003037836 */ /* 0x000fc80000000000 */
[C---:B------:R-:W-:Y:S02]  /*9d90*/  IMAD R7, R12.reuse, 0x8, R3 ;  /* 0x000000080c077824 */ /* 0x040fe400078e0203 */
[----:B------:R-:W-:Y:S02]  /*9da0*/  VIADD R12, R12, 0x1 ;  /* 0x000000010c0c7836 */ /* 0x000fe40000000000 */
[----:B------:R-:W0:Y:S03]  /*9db0*/  SYNCS.PHASECHK.TRANS64.TRYWAIT P0, [R7+URZ], R2 ;  /* 0x00000002070075a7 */ /* 0x000e26000800017f */
[----:B------:R-:W-:-:S04]  /*9dc0*/  ISETP.NE.AND P1, PT, R12, 0x12, PT ;  /* 0x000000120c00780c */ /* 0x000fc80003f25270 */
[----:B------:R-:W-:Y:S02]  /*9dd0*/  SEL R5, RZ, 0x1, P1 ;  /* 0x00000001ff057807 */ /* 0x000fe40000800000 */
[----:B------:R-:W-:Y:S02]  /*9de0*/  SEL R12, R12, RZ, P1 ;  /* 0x000000ff0c0c7207 */ /* 0x000fe40000800000 */
[----:B------:R-:W-:-:S03]  /*9df0*/  LOP3.LUT R5, R0, R5, RZ, 0x3c, !PT ;  /* 0x0000000500057212 */ /* 0x000fc600078e3cff */
[----:B------:R-:W-:Y:S01]  /*9e00*/  IMAD R9, R12, 0x8, R3 ;  /* 0x000000080c097824 */ /* 0x000fe200078e0203 */
[----:B------:R-:W-:Y:S01]  /*9e10*/  SHF.L.U32 R4, R5, 0x1f, RZ ;  /* 0x0000001f05047819 */ /* 0x000fe200000006ff */
[----:B0-----:R-:W-:Y:S06]  /*9e20*/  @!P0 BRA `(.L_x_317) ;  /* 0x0000000800d48947 */ /* 0x001fec0003800000 */
.L_x_342:
[----:B------:R-:W1:Y:S01]  /*9e30*/  SYNCS.PHASECHK.TRANS64.TRYWAIT P0, [R9+URZ], R4 ;  /* 0x00000004090075a7 */ /* 0x000e62000800017f */
[----:B------:R-:W-:-:S05]  /*9e40*/  VIADD R0, R12, 0x1 ;  /* 0x000000010c007836 */ /* 0x000fca0000000000 */
[----:B------:R-:W-:-:S04]  /*9e50*/  ISETP.NE.AND P1, PT, R0, 0x12, PT ;  /* 0x000000120000780c */ /* 0x000fc80003f25270 */
[----:B0-----:R-:W-:Y:S02]  /*9e60*/  SEL R2, RZ, 0x1, P1 ;  /* 0x00000001ff027807 */ /* 0x001fe40000800000 */
[----:B------:R-:W-:Y:S02]  /*9e70*/  SEL R0, R0, RZ, P1 ;  /* 0x000000ff00007207 */ /* 0x000fe40000800000 */
[----:B------:R-:W-:-:S03]  /*9e80*/  LOP3.LUT R7, R5, R2, RZ, 0x3c, !PT ;  /* 0x0000000205077212 */ /* 0x000fc600078e3cff */
[----:B------:R-:W-:Y:S01]  /*9e90*/  IMAD R6, R0, 0x8, R3 ;  /* 0x0000000800067824 */ /* 0x000fe200078e0203 */
[----:B------:R-:W-:Y:S01]  /*9ea0*/  SHF.L.U32 R5, R7, 0x1f, RZ ;  /* 0x0000001f07057819 */ /* 0x000fe200000006ff */
[----:B-1----:R-:W-:Y:S06]  /*9eb0*/  @!P0 BRA `(.L_x_318) ;  /* 0x0000000800c48947 */ /* 0x002fec0003800000 */
.L_x_343:
[----:B------:R-:W1:Y:S01]  /*9ec0*/  SYNCS.PHASECHK.TRANS64.TRYWAIT P0, [R6+URZ], R5 ;  /* 0x00000005060075a7 */ /* 0x000e62000800017f */
[----:B------:R-:W-:-:S05]  /*9ed0*/  VIADD R0, R0, 0x1 ;  /* 0x0000000100007836 */ /* 0x000fca0000000000 */
[----:B------:R-:W-:-:S04]  /*9ee0*/  ISETP.NE.AND P1, PT, R0, 0x12, PT ;  /* 0x000000120000780c */ /* 0x000fc80003f25270 */
[----:B------:R-:W-:Y:S02]  /*9ef0*/  SEL R2, RZ, 0x1, P1 ;  /* 0x00000001ff027807 */ /* 0x000fe40000800000 */
[----:B------:R-:W-:Y:S02]  /*9f00*/  SEL R0, R0, RZ, P1 ;  /* 0x000000ff00007207 */ /* 0x000fe40000800000 */
[----:B------:R-:W-:-:S03]  /*9f10*/  LOP3.LUT R7, R7, R2, RZ, 0x3c, !PT ;  /* 0x0000000207077212 */ /* 0x000fc600078e3cff */
[----:B0-----:R-:W-:Y:S01]  /*9f20*/  IMAD R9, R0, 0x8, R3 ;  /* 0x0000000800097824 */ /* 0x001fe200078e0203 */
[----:B------:R-:W-:Y:S01]  /*9f30*/  SHF.L.U32 R4, R7, 0x1f, RZ ;  /* 0x0000001f07047819 */ /* 0x000fe200000006ff */
[----:B-1----:R-:W-:Y:S06]  /*9f40*/  @!P0 BRA `(.L_x_319) ;  /* 0x0000000800b48947 */ /* 0x002fec0003800000 */
.L_x_344:
        /* <DEDUP_REMOVED lines=9> */
.L_x_345:
        /* <DEDUP_REMOVED lines=9> */
.L_x_346:
        /* <DEDUP_REMOVED lines=9> */
.L_x_347:
        /* <DEDUP_REMOVED lines=9> */
.L_x_348:
        /* <DEDUP_REMOVED lines=9> */
.L_x_349:
        /* <DEDUP_REMOVED lines=9> */
.L_x_350:
        /* <DEDUP_REMOVED lines=9> */
.L_x_351:
        /* <DEDUP_REMOVED lines=9> */
.L_x_352:
        /* <DEDUP_REMOVED lines=9> */
.L_x_353:
        /* <DEDUP_REMOVED lines=9> */
.L_x_354:
        /* <DEDUP_REMOVED lines=9> */
.L_x_355:
        /* <DEDUP_REMOVED lines=9> */
.L_x_356:
        /* <DEDUP_REMOVED lines=9> */
.L_x_357:
[----:B------:R-:W1:Y:S01]  /*a6a0*/  SYNCS.PHASECHK.TRANS64.TRYWAIT P0, [R6+URZ], R5 ;  /* 0x00000005060075a7 */ /* 0x000e62000800017f */
[----:B------:R-:W-:-:S05]  /*a6b0*/  VIADD R0, R0, 0x1 ;  /* 0x0000000100007836 */ /* 0x000fca0000000000 */
[----:B------:R-:W-:-:S04]  /*a6c0*/  ISETP.NE.AND P1, PT, R0, 0x12, PT ;  /* 0x000000120000780c */ /* 0x000fc80003f25270 */
[----:B------:R-:W-:Y:S02]  /*a6d0*/  SEL R2, RZ, 0x1, P1 ;  /* 0x00000001ff027807 */ /* 0x000fe40000800000 */
[----:B------:R-:W-:Y:S02]  /*a6e0*/  SEL R0, R0, RZ, P1 ;  /* 0x000000ff00007207 */ /* 0x000fe40000800000 */
[----:B------:R-:W-:Y:S01]  /*a6f0*/  LOP3.LUT R2, R7, R2, RZ, 0x3c, !PT ;  /* 0x0000000207027212 */ /* 0x000fe200078e3cff */
[----:B-1----:R-:W-:Y:S06]  /*a700*/  @!P0 BRA `(.L_x_333) ;  /* 0x0000000400dc8947 */ /* 0x002fec0003800000 */
.L_x_358:
[----:B------:R-:W-:Y:S01]  /*a710*/  IMAD R3, R0, 0x8, R3 ;  /* 0x0000000800037824 */ /* 0x000fe200078e0203 */
[----:B------:R-:W-:-:S07]  /*a720*/  SHF.L.U32 R0, R2, 0x1f, RZ ;  /* 0x0000001f02007819 */ /* 0x000fce00000006ff */
.L_x_334:
[----:B--2---:R2:W3:Y:S02]  /*a730*/  SYNCS.PHASECHK.TRANS64.TRYWAIT P0, [R3+URZ], R0 ;  /* 0x00000000030075a7 */ /* 0x0044e4000800017f */
[----:B---3--:R-:W-:Y:S05]  /*a740*/  @!P0 NANOSLEEP.SYNCS 0x989680 ;  /* 0x009896800000895d */ /* 0x008fea0003900000 */
[----:B------:R-:W3:Y:S02]  /*a750*/  @!P0 SYNCS.PHASECHK.TRANS64 P0, [R3+URZ], R0 ;  /* 0x00000000030085a7 */ /* 0x000ee4000800007f */
[----:B---3--:R-:W-:Y:S05]  /*a760*/  @!P0 BRA `(.L_x_334) ;  /* 0xfffffffc00f08947 */ /* 0x008fea000383ffff */
.L_x_315:
[----:B------:R-:W-:Y:S05]  /*a770*/  BSYNC B0 ;  /* 0x0000000000007941 */ /* 0x000fea0003800000 */
.L_x_314:
[----:B------:R-:W-:Y:S05]  /*a780*/  EXIT ;  /* 0x000000000000794d */ /* 0x000fea0003800000 */
.L_x_22:
[----:B----4-:R4:W0:Y:S02]  /*a790*/  SYNCS.PHASECHK.TRANS64.TRYWAIT P1, [R3+URZ], R0 ;  /* 0x00000000030075a7 */ /* 0x010824000802017f */
[----:B0-----:R-:W-:Y:S05]  /*a7a0*/  @!P1 NANOSLEEP.SYNCS 0x989680 ;  /* 0x009896800000995d */ /* 0x001fea0003900000 */
[----:B------:R-:W0:Y:S02]  /*a7b0*/  @!P1 SYNCS.PHASECHK.TRANS64 P1, [R3+URZ], R0 ;  /* 0x00000000030095a7 */ /* 0x000e24000802007f */
[----:B0-----:R-:W-:Y:S05]  /*a7c0*/  @!P1 BRA `(.L_x_22) ;  /* 0xfffffffc00f09947 */ /* 0x001fea000383ffff */
[----:B------:R-:W-:Y:S05]  /*a7d0*/  BRA `(.L_x_21) ;  /* 0xffffff6c00d47947 */ /* 0x000fea000383ffff */
.L_x_27:
[----:B-1----:R1:W3:Y:S02]  /*a7e0*/  SYNCS.PHASECHK.TRANS64.TRYWAIT P1, [R5+URZ], R4 ;  /* 0x00000004050075a7 */ /* 0x0022e4000802017f */
[----:B---3--:R-:W-:Y:S05]  /*a7f0*/  @!P1 NANOSLEEP.SYNCS 0x989680 ;  /* 0x009896800000995d */ /* 0x008fea0003900000 */
[----:B------:R-:W3:Y:S02]  /*a800*/  @!P1 SYNCS.PHASECHK.TRANS64 P1, [R5+URZ], R4 ;  /* 0x00000004050095a7 */ /* 0x000ee4000802007f */
[----:B---3--:R-:W-:Y:S05]  /*a810*/  @!P1 BRA `(.L_x_27) ;  /* 0xfffffffc00f09947 */ /* 0x008fea000383ffff */
[----:B------:R-:W-:Y:S05]  /*a820*/  BRA `(.L_x_26) ;  /* 0xffffff7000687947 */ /* 0x000fea000383ffff */
.L_x_302:
[----:B------:R-:W-:Y:S01]  /*a830*/  BSSY B1, `(.L_x_335) ;  /* 0x0000006000017945 */ /* 0x000fe20003800000 */
[----:B------:R-:W-:-:S07]  /*a840*/  IMAD.MOV.U32 R15, RZ, RZ, -0x1 ;  /* 0xffffffffff0f7424 */ /* 0x000fce00078e00ff */
[----:B------:R-:W-:Y:S05]  /*a850*/  WARPSYNC.COLLECTIVE R15, `(.L_x_336) ;  /* 0x000000000f0c7348 */ /* 0x000fea0003c00000 */
[----:B------:R-:W-:Y:S02]  /*a860*/  ELECT P6, UR62, PT ;  /* 0x00000000003e782f */ /* 0x000fe400038c0000 */
[----:B------:R-:W-:Y:S01]  /*a870*/  MOV R14, UR62 ;  /* 0x0000003e000e7c02 */ /* 0x000fe20008000f00 */
[----:B------:R-:W-:Y:S10]  /*a880*/  ENDCOLLECTIVE ;  /* 0x000000000000791b */ /* 0x000ff40003800000 */
.L_x_336:
[----:B------:R-:W-:Y:S05]  /*a890*/  BSYNC B1 ;  /* 0x0000000000017941 */ /* 0x000fea0003800000 */
.L_x_335:
[----:B------:R-:W-:Y:S05]  /*a8a0*/  BRA `(.L_x_337) ;  /* 0xffffffe8004c7947 */ /* 0x000fea000383ffff */
.L_x_305:
[----:B0-----:R0:W1:Y:S02]  /*a8b0*/  SYNCS.PHASECHK.TRANS64.TRYWAIT P0, [R14+URZ+0x90], R7 ;  /* 0x000090070e0075a7 */ /* 0x001064000800017f */
[----:B-1----:R-:W-:Y:S05]  /*a8c0*/  @!P0 NANOSLEEP.SYNCS 0x989680 ;  /* 0x009896800000895d */ /* 0x002fea0003900000 */
[----:B------:R-:W1:Y:S02]  /*a8d0*/  @!P0 SYNCS.PHASECHK.TRANS64 P0, [R14+URZ+0x90], R7 ;  /* 0x000090070e0085a7 */ /* 0x000e64000800007f */
[----:B-1----:R-:W-:Y:S05]  /*a8e0*/  @!P0 BRA `(.L_x_305) ;  /* 0xfffffffc00f08947 */ /* 0x002fea000383ffff */
[----:B------:R-:W-:Y:S05]  /*a8f0*/  BRA `(.L_x_338) ;  /* 0xffffffe800887947 */ /* 0x000fea000383ffff */
.L_x_313:
[----:B------:R-:W-:Y:S01]  /*a900*/  BSSY B0, `(.L_x_339) ;  /* 0x0000006000007945 */ /* 0x000fe20003800000 */
[----:B------:R-:W-:-:S07]  /*a910*/  IMAD.MOV.U32 R15, RZ, RZ, -0x1 ;  /* 0xffffffffff0f7424 */ /* 0x000fce00078e00ff */
[----:B------:R-:W-:Y:S05]  /*a920*/  WARPSYNC.COLLECTIVE R15, `(.L_x_340) ;  /* 0x000000000f0c7348 */ /* 0x000fea0003c00000 */
[----:B------:R-:W-:Y:S02]  /*a930*/  ELECT P6, UR62, PT ;  /* 0x00000000003e782f */ /* 0x000fe400038c0000 */
[----:B------:R-:W-:Y:S01]  /*a940*/  MOV R14, UR62 ;  /* 0x0000003e000e7c02 */ /* 0x000fe20008000f00 */
[----:B------:R-:W-:Y:S10]  /*a950*/  ENDCOLLECTIVE ;  /* 0x000000000000791b */ /* 0x000ff40003800000 */
.L_x_340:
[----:B------:R-:W-:Y:S05]  /*a960*/  BSYNC B0 ;  /* 0x0000000000007941 */ /* 0x000fea0003800000 */
.L_x_339:
[----:B------:R-:W-:Y:S05]  /*a970*/  BRA `(.L_x_341) ;  /* 0xfffffff000d87947 */ /* 0x000fea000383ffff */
.L_x_317:
[----:B0-----:R0:W1:Y:S02]  /*a980*/  SYNCS.PHASECHK.TRANS64.TRYWAIT P0, [R7+URZ], R2 ;  /* 0x00000002070075a7 */ /* 0x001064000800017f */
[----:B-1----:R-:W-:Y:S05]  /*a990*/  @!P0 NANOSLEEP.SYNCS 0x989680 ;  /* 0x009896800000895d */ /* 0x002fea0003900000 */
[----:B------:R-:W1:Y:S02]  /*a9a0*/  @!P0 SYNCS.PHASECHK.TRANS64 P0, [R7+URZ], R2 ;  /* 0x00000002070085a7 */ /* 0x000e64000800007f */
[----:B-1----:R-:W-:Y:S05]  /*a9b0*/  @!P0 BRA `(.L_x_317) ;  /* 0xfffffffc00f08947 */ /* 0x002fea000383ffff */
[----:B------:R-:W-:Y:S05]  /*a9c0*/  BRA `(.L_x_342) ;  /* 0xfffffff400187947 */ /* 0x000fea000383ffff */
.L_x_318:
[----:B0-----:R0:W1:Y:S02]  /*a9d0*/  SYNCS.PHASECHK.TRANS64.TRYWAIT P0, [R9+URZ], R4 ;  /* 0x00000004090075a7 */ /* 0x001064000800017f */
[----:B-1----:R-:W-:Y:S05]  /*a9e0*/  @!P0 NANOSLEEP.SYNCS 0x989680 ;  /* 0x009896800000895d */ /* 0x002fea0003900000 */
[----:B------:R-:W1:Y:S02]  /*a9f0*/  @!P0 SYNCS.PHASECHK.TRANS64 P0, [R9+URZ], R4 ;  /* 0x00000004090085a7 */ /* 0x000e64000800007f */
[----:B-1----:R-:W-:Y:S05]  /*aa00*/  @!P0 BRA `(.L_x_318) ;  /* 0xfffffffc00f08947 */ /* 0x002fea000383ffff */
[----:B------:R-:W-:Y:S05]  /*aa10*/  BRA `(.L_x_343) ;  /* 0xfffffff400287947 */ /* 0x000fea000383ffff */
.L_x_319:
[----:B0-----:R0:W1:Y:S02]  /*aa20*/  SYNCS.PHASECHK.TRANS64.TRYWAIT P0, [R6+URZ], R5 ;  /* 0x00000005060075a7 */ /* 0x001064000800017f */
[----:B-1----:R-:W-:Y:S05]  /*aa30*/  @!P0 NANOSLEEP.SYNCS 0x989680 ;  /* 0x009896800000895d */ /* 0x002fea0003900000 */
[----:B------:R-:W1:Y:S02]  /*aa40*/  @!P0 SYNCS.PHASECHK.TRANS64 P0, [R6+URZ], R5 ;  /* 0x00000005060085a7 */ /* 0x000e64000800007f */
[----:B-1----:R-:W-:Y:S05]  /*aa50*/  @!P0 BRA `(.L_x_319) ;  /* 0xfffffffc00f08947 */ /* 0x002fea000383ffff */
[----:B------:R-:W-:Y:S05]  /*aa60*/  BRA `(.L_x_344) ;  /* 0xfffffff400387947 */ /* 0x000fea000383ffff */
.L_x_320:
[----:B0-----:R0:W1:Y:S02]  /*aa70*/  SYNCS.PHASECHK.TRANS64.TRYWAIT P0, [R9+URZ], R4 ;  /* 0x00000004090075a7 */ /* 0x001064000800017f */
[----:B-1----:R-:W-:Y:S05]  /*aa80*/  @!P0 NANOSLEEP.SYNCS 0x989680 ;  /* 0x009896800000895d */ /* 0x002fea0003900000 */
[----:B------:R-:W1:Y:S02]  /*aa90*/  @!P0 SYNCS.PHASECHK.TRANS64 P0, [R9+URZ], R4 ;  /* 0x00000004090085a7 */ /* 0x000e64000800007f */
[----:B-1----:R-:W-:Y:S05]  /*aaa0*/  @!P0 BRA `(.L_x_320) ;  /* 0xfffffffc00f08947 */ /* 0x002fea000383ffff */
[----:B------:R-:W-:Y:S05]  /*aab0*/  BRA `(.L_x_345) ;  /* 0xfffffff400487947 */ /* 0x000fea000383ffff */
.L_x_321:
[----:B0-----:R0:W1:Y:S02]  /*aac0*/  SYNCS.PHASECHK.TRANS64.TRYWAIT P0, [R6+URZ], R5 ;  /* 0x00000005060075a7 */ /* 0x001064000800017f */
[----:B-1----:R-:W-:Y:S05]  /*aad0*/  @!P0 NANOSLEEP.SYNCS 0x989680 ;  /* 0x009896800000895d */ /* 0x002fea0003900000 */
[----:B------:R-:W1:Y:S02]  /*aae0*/  @!P0 SYNCS.PHASECHK.TRANS64 P0, [R6+URZ], R5 ;  /* 0x00000005060085a7 */ /* 0x000e64000800007f */
[----:B-1----:R-:W-:Y:S05]  /*aaf0*/  @!P0 BRA `(.L_x_321) ;  /* 0xfffffffc00f08947 */ /* 0x002fea000383ffff */
[----:B------:R-:W-:Y:S05]  /*ab00*/  BRA `(.L_x_346) ;  /* 0xfffffff400587947 */ /* 0x000fea000383ffff */
.L_x_322:
[----:B0-----:R0:W1:Y:S02]  /*ab10*/  SYNCS.PHASECHK.TRANS64.TRYWAIT P0, [R9+URZ], R4 ;  /* 0x00000004090075a7 */ /* 0x001064000800017f */
[----:B-1----:R-:W-:Y:S05]  /*ab20*/  @!P0 NANOSLEEP.SYNCS 0x989680 ;  /* 0x009896800000895d */ /* 0x002fea0003900000 */
[----:B------:R-:W1:Y:S02]  /*ab30*/  @!P0 SYNCS.PHASECHK.TRANS64 P0, [R9+URZ], R4 ;  /* 0x00000004090085a7 */ /* 0x000e64000800007f */
[----:B-1----:R-:W-:Y:S05]  /*ab40*/  @!P0 BRA `(.L_x_322) ;  /* 0xfffffffc00f08947 */ /* 0x002fea000383ffff */
[----:B------:R-:W-:Y:S05]  /*ab50*/  BRA `(.L_x_347) ;  /* 0xfffffff400687947 */ /* 0x000fea000383ffff */
.L_x_323:
[----:B0-----:R0:W1:Y:S02]  /*ab60*/  SYNCS.PHASECHK.TRANS64.TRYWAIT P0, [R6+URZ], R5 ;  /* 0x00000005060075a7 */ /* 0x001064000800017f */
[----:B-1----:R-:W-:Y:S05]  /*ab70*/  @!P0 NANOSLEEP.SYNCS 0x989680 ;  /* 0x009896800000895d */ /* 0x002fea0003900000 */
[----:B------:R-:W1:Y:S02]  /*ab80*/  @!P0 SYNCS.PHASECHK.TRANS64 P0, [R6+URZ], R5 ;  /* 0x00000005060085a7 */ /* 0x000e64000800007f */
[----:B-1----:R-:W-:Y:S05]  /*ab90*/  @!P0 BRA `(.L_x_323) ;  /* 0xfffffffc00f08947 */ /* 0x002fea000383ffff */
[----:B------:R-:W-:Y:S05]  /*aba0*/  BRA `(.L_x_348) ;  /* 0xfffffff400787947 */ /* 0x000fea000383ffff */
.L_x_324:
[----:B0-----:R0:W1:Y:S02]  /*abb0*/  SYNCS.PHASECHK.TRANS64.TRYWAIT P0, [R9+URZ], R4 ;  /* 0x00000004090075a7 */ /* 0x001064000800017f */
[----:B-1----:R-:W-:Y:S05]  /*abc0*/  @!P0 NANOSLEEP.SYNCS 0x989680 ;  /* 0x009896800000895d */ /* 0x002fea0003900000 */
[----:B------:R-:W1:Y:S02]  /*abd0*/  @!P0 SYNCS.PHASECHK.TRANS64 P0, [R9+URZ], R4 ;  /* 0x00000004090085a7 */ /* 0x000e64000800007f */
[----:B-1----:R-:W-:Y:S05]  /*abe0*/  @!P0 BRA `(.L_x_324) ;  /* 0xfffffffc00f08947 */ /* 0x002fea000383ffff */
[----:B------:R-:W-:Y:S05]  /*abf0*/  BRA `(.L_x_349) ;  /* 0xfffffff400887947 */ /* 0x000fea000383ffff */
.L_x_325:
[----:B0-----:R0:W1:Y:S02]  /*ac00*/  SYNCS.PHASECHK.TRANS64.TRYWAIT P0, [R6+URZ], R5 ;  /* 0x00000005060075a7 */ /* 0x001064000800017f */
[----:B-1----:R-:W-:Y:S05]  /*ac10*/  @!P0 NANOSLEEP.SYNCS 0x989680 ;  /* 0x009896800000895d */ /* 0x002fea0003900000 */
[----:B------:R-:W1:Y:S02]  /*ac20*/  @!P0 SYNCS.PHASECHK.TRANS64 P0, [R6+URZ], R5 ;  /* 0x00000005060085a7 */ /* 0x000e64000800007f */
[----:B-1----:R-:W-:Y:S05]  /*ac30*/  @!P0 BRA `(.L_x_325) ;  /* 0xfffffffc00f08947 */ /* 0x002fea000383ffff */
[----:B------:R-:W-:Y:S05]  /*ac40*/  BRA `(.L_x_350) ;  /* 0xfffffff400987947 */ /* 0x000fea000383ffff */
.L_x_326:
[----:B0-----:R0:W1:Y:S02]  /*ac50*/  SYNCS.PHASECHK.TRANS64.TRYWAIT P0, [R9+URZ], R4 ;  /* 0x00000004090075a7 */ /* 0x001064000800017f */
[----:B-1----:R-:W-:Y:S05]  /*ac60*/  @!P0 NANOSLEEP.SYNCS 0x989680 ;  /* 0x009896800000895d */ /* 0x002fea0003900000 */
[----:B------:R-:W1:Y:S02]  /*ac70*/  @!P0 SYNCS.PHASECHK.TRANS64 P0, [R9+URZ], R4 ;  /* 0x00000004090085a7 */ /* 0x000e64000800007f */
[----:B-1----:R-:W-:Y:S05]  /*ac80*/  @!P0 BRA `(.L_x_326) ;  /* 0xfffffffc00f08947 */ /* 0x002fea000383ffff */
[----:B------:R-:W-:Y:S05]  /*ac90*/  BRA `(.L_x_351) ;  /* 0xfffffff400a87947 */ /* 0x000fea000383ffff */
.L_x_327:
[----:B0-----:R0:W1:Y:S02]  /*aca0*/  SYNCS.PHASECHK.TRANS64.TRYWAIT P0, [R6+URZ], R5 ;  /* 0x00000005060075a7 */ /* 0x001064000800017f */
[----:B-1----:R-:W-:Y:S05]  /*acb0*/  @!P0 NANOSLEEP.SYNCS 0x989680 ;  /* 0x009896800000895d */ /* 0x002fea0003900000 */
[----:B------:R-:W1:Y:S02]  /*acc0*/  @!P0 SYNCS.PHASECHK.TRANS64 P0, [R6+URZ], R5 ;  /* 0x00000005060085a7 */ /* 0x000e64000800007f */
[----:B-1----:R-:W-:Y:S05]  /*acd0*/  @!P0 BRA `(.L_x_327) ;  /* 0xfffffffc00f08947 */ /* 0x002fea000383ffff */
[----:B------:R-:W-:Y:S05]  /*ace0*/  BRA `(.L_x_352) ;  /* 0xfffffff400b87947 */ /* 0x000fea000383ffff */
.L_x_328:
[----:B0-----:R0:W1:Y:S02]  /*acf0*/  SYNCS.PHASECHK.TRANS64.TRYWAIT P0, [R9+URZ], R4 ;  /* 0x00000004090075a7 */ /* 0x001064000800017f */
[----:B-1----:R-:W-:Y:S05]  /*ad00*/  @!P0 NANOSLEEP.SYNCS 0x989680 ;  /* 0x009896800000895d */ /* 0x002fea0003900000 */
[----:B------:R-:W1:Y:S02]  /*ad10*/  @!P0 SYNCS.PHASECHK.TRANS64 P0, [R9+URZ], R4 ;  /* 0x00000004090085a7 */ /* 0x000e64000800007f */
[----:B-1----:R-:W-:Y:S05]  /*ad20*/  @!P0 BRA `(.L_x_328) ;  /* 0xfffffffc00f08947 */ /* 0x002fea000383ffff */
[----:B------:R-:W-:Y:S05]  /*ad30*/  BRA `(.L_x_353) ;  /* 0xfffffff400c87947 */ /* 0x000fea000383ffff */
.L_x_329:
[----:B0-----:R0:W1:Y:S02]  /*ad40*/  SYNCS.PHASECHK.TRANS64.TRYWAIT P0, [R6+URZ], R5 ;  /* 0x00000005060075a7 */ /* 0x001064000800017f */
[----:B-1----:R-:W-:Y:S05]  /*ad50*/  @!P0 NANOSLEEP.SYNCS 0x989680 ;  /* 0x009896800000895d */ /* 0x002fea0003900000 */
[----:B------:R-:W1:Y:S02]  /*ad60*/  @!P0 SYNCS.PHASECHK.TRANS64 P0, [R6+URZ], R5 ;  /* 0x00000005060085a7 */ /* 0x000e64000800007f */
[----:B-1----:R-:W-:Y:S05]  /*ad70*/  @!P0 BRA `(.L_x_329) ;  /* 0xfffffffc00f08947 */ /* 0x002fea000383ffff */
[----:B------:R-:W-:Y:S05]  /*ad80*/  BRA `(.L_x_354) ;  /* 0xfffffff400d87947 */ /* 0x000fea000383ffff */
.L_x_330:
[----:B0-----:R0:W1:Y:S02]  /*ad90*/  SYNCS.PHASECHK.TRANS64.TRYWAIT P0, [R9+URZ], R4 ;  /* 0x00000004090075a7 */ /* 0x001064000800017f */
[----:B-1----:R-:W-:Y:S05]  /*ada0*/  @!P0 NANOSLEEP.SYNCS 0x989680 ;  /* 0x009896800000895d */ /* 0x002fea0003900000 */
[----:B------:R-:W1:Y:S02]  /*adb0*/  @!P0 SYNCS.PHASECHK.TRANS64 P0, [R9+URZ], R4 ;  /* 0x00000004090085a7 */ /* 0x000e64000800007f */
[----:B-1----:R-:W-:Y:S05]  /*adc0*/  @!P0 BRA `(.L_x_330) ;  /* 0xfffffffc00f08947 */ /* 0x002fea000383ffff */
[----:B------:R-:W-:Y:S05]  /*add0*/  BRA `(.L_x_355) ;  /* 0xfffffff400e87947 */ /* 0x000fea000383ffff */
.L_x_331:
[----:B0-----:R0:W1:Y:S02]  /*ade0*/  SYNCS.PHASECHK.TRANS64.TRYWAIT P0, [R6+URZ], R5 ;  /* 0x00000005060075a7 */ /* 0x001064000800017f */
[----:B-1----:R-:W-:Y:S05]  /*adf0*/  @!P0 NANOSLEEP.SYNCS 0x989680 ;  /* 0x009896800000895d */ /* 0x002fea0003900000 */
[----:B------:R-:W1:Y:S02]  /*ae00*/  @!P0 SYNCS.PHASECHK.TRANS64 P0, [R6+URZ], R5 ;  /* 0x00000005060085a7 */ /* 0x000e64000800007f */
[----:B-1----:R-:W-:Y:S05]  /*ae10*/  @!P0 BRA `(.L_x_331) ;  /* 0xfffffffc00f08947 */ /* 0x002fea000383ffff */
[----:B------:R-:W-:Y:S05]  /*ae20*/  BRA `(.L_x_356) ;  /* 0xfffffff400f87947 */ /* 0x000fea000383ffff */
.L_x_332:
[----:B0-----:R0:W1:Y:S02]  /*ae30*/  SYNCS.PHASECHK.TRANS64.TRYWAIT P0, [R9+URZ], R4 ;  /* 0x00000004090075a7 */ /* 0x001064000800017f */
[----:B-1----:R-:W-:Y:S05]  /*ae40*/  @!P0 NANOSLEEP.SYNCS 0x989680 ;  /* 0x009896800000895d */ /* 0x002fea0003900000 */
[----:B------:R-:W1:Y:S02]  /*ae50*/  @!P0 SYNCS.PHASECHK.TRANS64 P0, [R9+URZ], R4 ;  /* 0x00000004090085a7 */ /* 0x000e64000800007f */
[----:B-1----:R-:W-:Y:S05]  /*ae60*/  @!P0 BRA `(.L_x_332) ;  /* 0xfffffffc00f08947 */ /* 0x002fea000383ffff */
[----:B------:R-:W-:Y:S05]  /*ae70*/  BRA `(.L_x_357) ;  /* 0xfffffff800087947 */ /* 0x000fea000383ffff */
.L_x_333:
[----:B-1----:R1:W2:Y:S02]  /*ae80*/  SYNCS.PHASECHK.TRANS64.TRYWAIT P0, [R6+URZ], R5 ;  /* 0x00000005060075a7 */ /* 0x0022a4000800017f */
[----:B--2---:R-:W-:Y:S05]  /*ae90*/  @!P0 NANOSLEEP.SYNCS 0x989680 ;  /* 0x009896800000895d */ /* 0x004fea0003900000 */
[----:B------:R-:W2:Y:S02]  /*aea0*/  @!P0 SYNCS.PHASECHK.TRANS64 P0, [R6+URZ], R5 ;  /* 0x00000005060085a7 */ /* 0x000ea4000800007f */
[----:B--2---:R-:W-:Y:S05]  /*aeb0*/  @!P0 BRA `(.L_x_333) ;  /* 0xfffffffc00f08947 */ /* 0x004fea000383ffff */
[----:B------:R-:W-:Y:S05]  /*aec0*/  BRA `(.L_x_358) ;  /* 0xfffffff800107947 */ /* 0x000fea000383ffff */
.L_x_359:
[----:B------:R-:W-:-:S00]  /*aed0*/  BRA `(.L_x_359) ;  /* 0xfffffffc00fc7947 */ /* 0x000fc0000383ffff */
[----:B------:R-:W-:-:S00]  /*aee0*/  NOP ;  /* 0x0000000000007918 */ /* 0x000fc00000000000 */
        /* <DEDUP_REMOVED lines=9> */
.L_x_360:


//--------------------- .nv.global.init           --------------------------
	.section	.nv.global.init,"aw",@progbits
.nv.global.init:
	.type		$str$22,@object
	.size		$str$22,($str$23 - $str$22)
$str$22:
        /*0000*/ 	.byte	0x6b, 0x5f, 0x74, 0x69, 0x6c, 0x65, 0x5f, 0x63, 0x6f, 0x75, 0x6e, 0x74, 0x20, 0x3e, 0x3d, 0x20
        /*0010*/ 	.byte	0x31, 0x00
	.type		$str$23,@object
	.size		$str$23,(__unnamed_1 - $str$23)
$str$23:
        /*0012*/ 	.byte	0x2f, 0x74, 0x6d, 0x70, 0x2f, 0x63, 0x75, 0x74, 0x6c, 0x61, 0x73, 0x73, 0x5f, 0x73, 0x77, 0x65
        /*0022*/ 	.byte	0x65, 0x70, 0x5f, 0x73, 0x72, 0x63, 0x2f, 0x69, 0x6e, 0x63, 0x6c, 0x75, 0x64, 0x65, 0x2f, 0x63
        /*0032*/ 	.byte	0x75, 0x74, 0x6c, 0x61, 0x73, 0x73, 0x2f, 0x67, 0x65, 0x6d, 0x6d, 0x2f, 0x63, 0x6f, 0x6c, 0x6c
        /*0042*/ 	.byte	0x65, 0x63, 0x74, 0x69, 0x76, 0x65, 0x2f, 0x73, 0x6d, 0x39, 0x30, 0x5f, 0x6d, 0x6d, 0x61, 0x5f
        /*0052*/ 	.byte	0x74, 0x6d, 0x61, 0x5f, 0x67, 0x6d, 0x6d, 0x61, 0x5f, 0x73, 0x73, 0x5f, 0x77, 0x61, 0x72, 0x70
        /*0062*/ 	.byte	0x73, 0x70, 0x65, 0x63, 0x69, 0x61, 0x6c, 0x69, 0x7a, 0x65, 0x64, 0x2e, 0x68, 0x70, 0x70, 0x00
	.type		__unnamed_1,@object
	.size		__unnamed_1,(.L_0 - __unnamed_1)
__unnamed_1:
        /*0072*/ 	.byte	0x76, 0x6f, 0x69, 0x64, 0x20, 0x63, 0x75, 0x74, 0x6c, 0x61, 0x73, 0x73, 0x3a, 0x3a, 0x67, 0x65
        /* <DEDUP_REMOVED lines=173> */
        /*0b52*/ 	.byte	0x69, 0x74, 0x79, 0x5d, 0x00
.L_0:


//--------------------- .nv.shared._ZN7cutlass13device_kernelINS_4gemm6kernel13GemmUniversalIN4cute5tupleIJiiiiEEENS1_10collective13CollectiveMmaINS1_34MainloopSm90TmaGmmaWarpSpecializedILi18ENS5_IJNS4_1CILi4EEENSA_ILi2EEENSA_ILi1EEEEEENS1_35KernelTmaWarpSpecializedCooperativeEEENS5_IJNSA_ILi128EEENSA_ILi256EEENSA_ILi32EEEEEEaNS5_IJlSD_lEEEaSL_NS4_8TiledMMAINS4_8MMA_AtomIJNS4_4SM904GMMA27MMA_64x256x32_S32S8S8_SS_TNEEEENS4_6LayoutINS5_IJSC_SD_SD_EEENS5_IJSD_NSA_ILi0EEESU_EEEEENS5_IJNS4_10UnderscoreESX_SX_EEEEENS4_23SM90_TMA_LOAD_MULTICASTENS4_14ComposedLayoutINS4_7SwizzleILi1ELi4ELi3EEENS4_18smem_ptr_flag_bitsILi8EEENSS_INS5_IJNSA_ILi8EEESJ_EEENS5_IJSJ_SD_EEEEEEEvNS4_8identityES10_S1A_vS1B_EENS_8epilogue10collective6detail29Sm90TmaWarpSpecializedAdapterINS1E_15DefaultEpilogueIaSL_SL_NS1D_6thread17LinearCombinationIaLi1EiiLNS1I_9ScaleType4KindE0ELNS_15FloatRoundStyleE2EaEENS1_15EpilogueDefaultEEEEEvvEEEEvNT_6ParamsE --------------------------
	.section	.nv.shared._ZN7cutlass13device_kernelINS_4gemm6kernel13GemmUniversalIN4cute5tupleIJiiiiEEENS1_10collective13CollectiveMmaINS1_34MainloopSm90TmaGmmaWarpSpecializedILi18ENS5_IJNS4_1CILi4EEENSA_ILi2EEENSA_ILi1EEEEEENS1_35KernelTmaWarpSpecializedCooperativeEEENS5_IJNSA_ILi128EEENSA_ILi256EEENSA_ILi32EEEEEEaNS5_IJlSD_lEEEaSL_NS4_8TiledMMAINS4_8MMA_AtomIJNS4_4SM904GMMA27MMA_64x256x32_S32S8S8_SS_TNEEEENS4_6LayoutINS5_IJSC_SD_SD_EEENS5_IJSD_NSA_ILi0EEESU_EEEEENS5_IJNS4_10UnderscoreESX_SX_EEEEENS4_23SM90_TMA_LOAD_MULTICASTENS4_14ComposedLayoutINS4_7SwizzleILi1ELi4ELi3EEENS4_18smem_ptr_flag_bitsILi8EEENSS_INS5_IJNSA_ILi8EEESJ_EEENS5_IJSJ_SD_EEEEEEEvNS4_8identityES10_S1A_vS1B_EENS_8epilogue10collective6detail29Sm90TmaWarpSpecializedAdapterINS1E_15DefaultEpilogueIaSL_SL_NS1D_6thread17LinearCombinationIaLi1EiiLNS1I_9ScaleType4KindE0ELNS_15FloatRoundStyleE2EaEENS1_15EpilogueDefaultEEEEEvvEEEEvNT_6ParamsE,"aw",@nobits
	.sectionflags	@""
	.align	16
	.zero		1024


//--------------------- .nv.shared.reserved.0     --------------------------
	.section	.nv.shared.reserved.0,"aw",@nobits
	.weak		__nv_reservedSMEM_offset_0_alias
	.size		__nv_reservedSMEM_offset_0_alias, 0, 0
	.other		__nv_reservedSMEM_offset_0_alias,@"STO_CUDA_RESERVED_SHARED STV_DEFAULT"
__nv_reservedSMEM_offset_0_alias:
	.zero		0


//--------------------- .nv.global                --------------------------
	.section	.nv.global,"aw",@nobits
.nv.global:
	.type		_ZN40_INTERNAL_acaeee0e_4_k_cu_fbda1353_285494cute1_E,@object
	.size		_ZN40_INTERNAL_acaeee0e_4_k_cu_fbda1353_285494cute1_E,(_ZN40_INTERNAL_acaeee0e_4_k_cu_fbda1353_285494cuda3std3__45__cpo6cbeginE - _ZN40_INTERNAL_acaeee0e_4_k_cu_fbda1353_285494cute1_E)
_ZN40_INTERNAL_acaeee0e_4_k_cu_fbda1353_285494cute1_E:
	.zero		1
	.type		_ZN40_INTERNAL_acaeee0e_4_k_cu_fbda1353_285494cuda3std3__45__cpo6cbeginE,@object
	.size		_ZN40_INTERNAL_acaeee0e_4_k_cu_fbda1353_285494cuda3std3__45__cpo6cbeginE,(_ZN40_INTERNAL_acaeee0e_4_k_cu_fbda1353_285494cuda3std3__48in_placeE - _ZN40_INTERNAL_acaeee0e_4_k_cu_fbda1353_285494cuda3std3__45__cpo6cbeginE)
_ZN40_INTERNAL_acaeee0e_4_k_cu_fbda1353_285494cuda3std3__45__cpo6cbeginE:
	.zero		1
	.type		_ZN40_INTERNAL_acaeee0e_4_k_cu_fbda1353_285494cuda3std3__48in_placeE,@object
	.size		_ZN40_INTERNAL_acaeee0e_4_k_cu_fbda1353_285494cuda3std3__48in_placeE,(_ZN40_INTERNAL_acaeee0e_4_k_cu_fbda1353_285494cuda3std6ranges3__45__cpo9iter_moveE - _ZN40_INTERNAL_acaeee0e_4_k_cu_fbda1353_285494cuda3std3__48in_placeE)
_ZN40_INTERNAL_acaeee0e_4_k_cu_fbda1353_285494cuda3std3__48in_placeE:
	.zero		1
	.type		_ZN40_INTERNAL_acaeee0e_4_k_cu_fbda1353_285494cuda3std6ranges3__45__cpo9iter_moveE,@object
	.size		_ZN40_INTERNAL_acaeee0e_4_k_cu_fbda1353_285494cuda3std6ranges3__45__cpo9iter_moveE,(_ZN40_INTERNAL_acaeee0e_4_k_cu_fbda1353_285494cuda3std3__45__cpo5beginE - _ZN40_INTERNAL_acaeee0e_4_k_cu_fbda1353_285494cuda3std6ranges3__45__cpo9iter_moveE)
_ZN40_INTERNAL_acaeee0e_4_k_cu_fbda1353_285494cuda3std6ranges3__45__cpo9iter_moveE:
	.zero		1
	.type		_ZN40_INTERNAL_acaeee0e_4_k_cu_fbda1353_285494cuda3std3__45__cpo5beginE,@object
	.size		_ZN40_INTERNAL_acaeee0e_4_k_cu_fbda1353_285494cuda3std3__45__cpo5beginE,(_ZN40_INTERNAL_acaeee0e_4_k_cu_fbda1353_285494cuda3std3__442_GLOBAL__N__acaeee0e_4_k_cu_fbda1353_285496ignoreE - _ZN40_INTERNAL_acaeee0e_4_k_cu_fbda1353_285494cuda3std3__45__cpo5beginE)
_ZN40_INTERNAL_acaeee0e_4_k_cu_fbda1353_285494cuda3std3__45__cpo5beginE:
	.zero		1
	.type		_ZN40_INTERNAL_acaeee0e_4_k_cu_fbda1353_285494cuda3std3__442_GLOBAL__N__acaeee0e_4_k_cu_fbda1353_285496ignoreE,@object
	.size		_ZN40_INTERNAL_acaeee0e_4_k_cu_fbda1353_285494cuda3std3__442_GLOBAL__N__acaeee0e_4_k_cu_fbda1353_285496ignoreE,(_ZN40_INTERNAL_acaeee0e_4_k_cu_fbda1353_285494cute7productE - _ZN40_INTERNAL_acaeee0e_4_k_cu_fbda1353_285494cuda3std3__442_GLOBAL__N__acaeee0e_4_k_cu_fbda1353_285496ignoreE)
_ZN40_INTERNAL_acaeee0e_4_k_cu_fbda1353_285494cuda3std3__442_GLOBAL__N__acaeee0e_4_k_cu_fbda1353_285496ignoreE:
	.zero		1
	.type		_ZN40_INTERNAL_acaeee0e_4_k_cu_fbda1353_285494cute7productE,@object
	.size		_ZN40_INTERNAL_acaeee0e_4_k_cu_fbda1353_285494cute7productE,(_ZN40_INTERNAL_acaeee0e_4_k_cu_fbda1353_285494cuda3std3__45__cpo3endE - _ZN40_INTERNAL_acaeee0e_4_k_cu_fbda1353_285494cute7productE)
_ZN40_INTERNAL_acaeee0e_4_k_cu_fbda1353_285494cute7productE:
	.zero		1
	.type		_ZN40_INTERNAL_acaeee0e_4_k_cu_fbda1353_285494cuda3std3__45__cpo3endE,@object
	.size		_ZN40_INTERNAL_acaeee0e_4_k_cu_fbda1353_285494cuda3std3__45__cpo3endE,(_ZN40_INTERNAL_acaeee0e_4_k_cu_fbda1353_285494cuda3std3__419piecewise_constructE - _ZN40_INTERNAL_acaeee0e_4_k_cu_fbda1353_285494cuda3std3__45__cpo3endE)
_ZN40_INTERNAL_acaeee0e_4_k_cu_fbda1353_285494cuda3std3__45__cpo3endE:
	.zero		1
	.type		_ZN40_INTERNAL_acaeee0e_4_k_cu_fbda1353_285494cuda3std3__419piecewise_constructE,@object
	.size		_ZN40_INTERNAL_acaeee0e_4_k_cu_fbda1353_285494cuda3std3__419piecewise_constructE,(_ZN40_INTERNAL_acaeee0e_4_k_cu_fbda1353_285494cuda3std3__45__cpo4cendE - _ZN40_INTERNAL_acaeee0e_4_k_cu_fbda1353_285494cuda3std3__419piecewise_constructE)
_ZN40_INTERNAL_acaeee0e_4_k_cu_fbda1353_285494cuda3std3__419piecewise_constructE:
	.zero		1
	.type		_ZN40_INTERNAL_acaeee0e_4_k_cu_fbda1353_285494cuda3std3__45__cpo4cendE,@object
	.size		_ZN40_INTERNAL_acaeee0e_4_k_cu_fbda1353_285494cuda3std3__45__cpo4cendE,(_ZN40_INTERNAL_acaeee0e_4_k_cu_fbda1353_285494cuda3std6ranges3__45__cpo4swapE - _ZN40_INTERNAL_acaeee0e_4_k_cu_fbda1353_285494cuda3std3__45__cpo4cendE)
_ZN40_INTERNAL_acaeee0e_4_k_cu_fbda1353_285494cuda3std3__45__cpo4cendE:
	.zero		1
	.type		_ZN40_INTERNAL_acaeee0e_4_k_cu_fbda1353_285494cuda3std6ranges3__45__cpo4swapE,@object
	.size		_ZN40_INTERNAL_acaeee0e_4_k_cu_fbda1353_285494cuda3std6ranges3__45__cpo4swapE,(.L_8 - _ZN40_INTERNAL_acaeee0e_4_k_cu_fbda1353_285494cuda3std6ranges3__45__cpo4swapE)
_ZN40_INTERNAL_acaeee0e_4_k_cu_fbda1353_285494cuda3std6ranges3__45__cpo4swapE:
	.zero		1
.L_8:


//--------------------- .nv.constant0._ZN7cutlass13device_kernelINS_4gemm6kernel13GemmUniversalIN4cute5tupleIJiiiiEEENS1_10collective13CollectiveMmaINS1_34MainloopSm90TmaGmmaWarpSpecializedILi18ENS5_IJNS4_1CILi4EEENSA_ILi2EEENSA_ILi1EEEEEENS1_35KernelTmaWarpSpecializedCooperativeEEENS5_IJNSA_ILi128EEENSA_ILi256EEENSA_ILi32EEEEEEaNS5_IJlSD_lEEEaSL_NS4_8TiledMMAINS4_8MMA_AtomIJNS4_4SM904GMMA27MMA_64x256x32_S32S8S8_SS_TNEEEENS4_6LayoutINS5_IJSC_SD_SD_EEENS5_IJSD_NSA_ILi0EEESU_EEEEENS5_IJNS4_10UnderscoreESX_SX_EEEEENS4_23SM90_TMA_LOAD_MULTICASTENS4_14ComposedLayoutINS4_7SwizzleILi1ELi4ELi3EEENS4_18smem_ptr_flag_bitsILi8EEENSS_INS5_IJNSA_ILi8EEESJ_EEENS5_IJSJ_SD_EEEEEEEvNS4_8identityES10_S1A_vS1B_EENS_8epilogue10collective6detail29Sm90TmaWarpSpecializedAdapterINS1E_15DefaultEpilogueIaSL_SL_NS1D_6thread17LinearCombinationIaLi1EiiLNS1I_9ScaleType4KindE0ELNS_15FloatRoundStyleE2EaEENS1_15EpilogueDefaultEEEEEvvEEEEvNT_6ParamsE --------------------------
	.section	.nv.constant0._ZN7cutlass13device_kernelINS_4gemm6kernel13GemmUniversalIN4cute5tupleIJiiiiEEENS1_10collective13CollectiveMmaINS1_34MainloopSm90TmaGmmaWarpSpecializedILi18ENS5_IJNS4_1CILi4EEENSA_ILi2EEENSA_ILi1EEEEEENS1_35KernelTmaWarpSpecializedCooperativeEEENS5_IJNSA_ILi128EEENSA_ILi256EEENSA_ILi32EEEEEEaNS5_IJlSD_lEEEaSL_NS4_8TiledMMAINS4_8MMA_AtomIJNS4_4SM904GMMA27MMA_64x256x32_S32S8S8_SS_TNEEEENS4_6LayoutINS5_IJSC_SD_SD_EEENS5_IJSD_NSA_ILi0EEESU_EEEEENS5_IJNS4_10UnderscoreESX_SX_EEEEENS4_23SM90_TMA_LOAD_MULTICASTENS4_14ComposedLayoutINS4_7SwizzleILi1ELi4ELi3EEENS4_18smem_ptr_flag_bitsILi8EEENSS_INS5_IJNSA_ILi8EEESJ_EEENS5_IJSJ_SD_EEEEEEEvNS4_8identityES10_S1A_vS1B_EENS_8epilogue10collective6detail29Sm90TmaWarpSpecializedAdapterINS1E_15DefaultEpilogueIaSL_SL_NS1D_6thread17LinearCombinationIaLi1EiiLNS1I_9ScaleType4KindE0ELNS_15FloatRoundStyleE2EaEENS1_15EpilogueDefaultEEEEEvvEEEEvNT_6ParamsE,"a",@progbits
	.sectionflags	@""
	.align	4
.nv.constant0._ZN7cutlass13device_kernelINS_4gemm6kernel13GemmUniversalIN4cute5tupleIJiiiiEEENS1_10collective13CollectiveMmaINS1_34MainloopSm90TmaGmmaWarpSpecializedILi18ENS5_IJNS4_1CILi4EEENSA_ILi2EEENSA_ILi1EEEEEENS1_35KernelTmaWarpSpecializedCooperativeEEENS5_IJNSA_ILi128EEENSA_ILi256EEENSA_ILi32EEEEEEaNS5_IJlSD_lEEEaSL_NS4_8TiledMMAINS4_8MMA_AtomIJNS4_4SM904GMMA27MMA_64x256x32_S32S8S8_SS_TNEEEENS4_6LayoutINS5_IJSC_SD_SD_EEENS5_IJSD_NSA_ILi0EEESU_EEEEENS5_IJNS4_10UnderscoreESX_SX_EEEEENS4_23SM90_TMA_LOAD_MULTICASTENS4_14ComposedLayoutINS4_7SwizzleILi1ELi4ELi3EEENS4_18smem_ptr_flag_bitsILi8EEENSS_INS5_IJNSA_ILi8EEESJ_EEENS5_IJSJ_SD_EEEEEEEvNS4_8identityES10_S1A_vS1B_EENS_8epilogue10collective6detail29Sm90TmaWarpSpecializedAdapterINS1E_15DefaultEpilogueIaSL_SL_NS1D_6thread17LinearCombinationIaLi1EiiLNS1I_9ScaleType4KindE0ELNS_15FloatRoundStyleE2EaEENS1_15EpilogueDefaultEEEEEvvEEEEvNT_6ParamsE:
	.zero		1664


//--------------------- SYMBOLS --------------------------

	.type		.nv.reservedSmem.offset0,@object
	.size		.nv.reservedSmem.offset0,0x4
	.type		__assertfail,@function
